def matmul_kernel(
    a_ptr,
    b_ptr,
    c_ptr,
    M,
    N,
    K,
    stride_am,
    stride_ak,
    stride_bk,
    stride_bn,
    stride_cm,
    stride_cn,
    BLOCK_M: tl.constexpr,
    BLOCK_N: tl.constexpr,
    BLOCK_K: tl.constexpr,
    GROUP_M: tl.constexpr,
):
    pid = tl.program_id(axis=0)
    num_pid_m = tl.cdiv(M, BLOCK_M)
    num_pid_n = tl.cdiv(N, BLOCK_N)
    num_pid_in_group = GROUP_M * num_pid_n
    group_id = pid // num_pid_in_group
    first_pid_m = group_id * GROUP_M
    group_size_m = min(num_pid_m - first_pid_m, GROUP_M)
    pid_m = first_pid_m + ((pid % num_pid_in_group) % group_size_m)
    pid_n = (pid % num_pid_in_group) // group_size_m

    offs_am = (pid_m * BLOCK_M + tl.arange(0, BLOCK_M)) % M
    offs_bn = (pid_n * BLOCK_N + tl.arange(0, BLOCK_N)) % N
    offs_k = tl.arange(0, BLOCK_K)
    a_ptrs = a_ptr + offs_am[:, None] * stride_am + offs_k[None, :] * stride_ak
    b_ptrs = b_ptr + offs_k[:, None] * stride_bk + offs_bn[None, :] * stride_bn

    acc = tl.zeros((BLOCK_M, BLOCK_N), dtype=tl.float32)
    for kk in range(0, tl.cdiv(K, BLOCK_K)):
        a = tl.load(a_ptrs, mask=offs_k[None, :] < K - kk * BLOCK_K, other=0.0)
        b = tl.load(b_ptrs, mask=offs_k[:, None] < K - kk * BLOCK_K, other=0.0)
        acc = tl.dot(a, b, acc)
        a_ptrs += BLOCK_K * stride_ak
        b_ptrs += BLOCK_K * stride_bk

    c = acc.to(c_ptr.dtype.element_ty)
    offs_cm = pid_m * BLOCK_M + tl.arange(0, BLOCK_M)
    offs_cn = pid_n * BLOCK_N + tl.arange(0, BLOCK_N)
    c_ptrs = c_ptr + offs_cm[:, None] * stride_cm + offs_cn[None, :] * stride_cn
    mask = (offs_cm[:, None] < M) & (offs_cn[None, :] < N)
    tl.store(c_ptrs, c, mask=mask)

# config = {"BLOCK_K": 64, "BLOCK_M": 64, "BLOCK_N": 64, "GROUP_M": 8, "arch": "sm_90", "dtype": "fp16", "num_ctas": 4, "num_stages": 3, "num_warps": 4}
# arch = sm_90


// ===== COMPILED SASS (sm_90a) =====

	.target	sm_90a

	.elftype	@"ET_EXEC"


//--------------------- .note.nv.tkinfo           --------------------------
	.section	.note.nv.tkinfo,"",@"SHT_NOTE"
	.sectionflags	@"SHF_NOTE_NV_TKINFO"
	.tkinfo
        /*0018*/ 	.word	0x00000002
        /*0030*/ 	.string	""
        /*0030*/ 	.string	"ptxas"
        /*0030*/ 	.string	"Cuda compilation tools, release 13.0, V13.0.88"
        /*0030*/ 	.string	"Build cuda_13.0.r13.0/compiler.36424714_0"
        /*0030*/ 	.string	"-v  -suppress-debug-info  -lineinfo  -arch sm_90a "



//--------------------- .note.nv.cuinfo           --------------------------
	.section	.note.nv.cuinfo,"",@"SHT_NOTE"
	.sectionflags	@"SHF_NOTE_NV_CUINFO"
        /*0018*/ 	.short	0x0002
        /*001a*/ 	.short	0x005a
        /*001c*/ 	.short	0x0082
	.zero		2


//--------------------- .nv.info                  --------------------------
	.section	.nv.info,"",@"SHT_CUDA_INFO"
	.align	4


	//----- nvinfo : EIATTR_REGCOUNT
	.align		4
        /*0000*/ 	.byte	0x04, 0x2f
        /*0002*/ 	.short	(.L_1 - .L_0)
	.align		4
.L_0:
        /*0004*/ 	.word	index@(matmul_kernel)
        /*0008*/ 	.word	0x0000007b


	//----- nvinfo : EIATTR_FRAME_SIZE
	.align		4
.L_1:
        /*000c*/ 	.byte	0x04, 0x11
        /*000e*/ 	.short	(.L_3 - .L_2)
	.align		4
.L_2:
        /*0010*/ 	.word	index@(matmul_kernel)
        /*0014*/ 	.word	0x00000000


	//----- nvinfo : EIATTR_MIN_STACK_SIZE
	.align		4
.L_3:
        /*0018*/ 	.byte	0x04, 0x12
        /*001a*/ 	.short	(.L_5 - .L_4)
	.align		4
.L_4:
        /*001c*/ 	.word	index@(matmul_kernel)
        /*0020*/ 	.word	0x00000000
.L_5:


//--------------------- .nv.compat                --------------------------
	.section	.nv.compat,"",@"SHT_CUDA_COMPAT_INFO"
	.align	4
        /*0000*/ 	.byte	0x02, 0x09, 0x01, 0x00, 0x02, 0x02, 0x04, 0x00, 0x02, 0x05, 0x05, 0x00, 0x03, 0x07, 0x01, 0x01
        /*0010*/ 	.byte	0x02, 0x03, 0x00, 0x00, 0x02, 0x06, 0x01, 0x00, 0x04, 0x0b, 0x08, 0x00, 0x00, 0x00, 0x00, 0x00
        /*0020*/ 	.byte	0x00, 0x00, 0x00, 0x00


//--------------------- .nv.info.matmul_kernel    --------------------------
	.section	.nv.info.matmul_kernel,"",@"SHT_CUDA_INFO"
	.sectionflags	@""
	.align	4


	//----- nvinfo : EIATTR_CUDA_API_VERSION
	.align		4
        /*0000*/ 	.byte	0x04, 0x37
        /*0002*/ 	.short	(.L_7 - .L_6)
.L_6:
        /*0004*/ 	.word	0x00000082


	//----- nvinfo : EIATTR_KPARAM_INFO
	.align		4
.L_7:
        /*0008*/ 	.byte	0x04, 0x17
        /*000a*/ 	.short	(.L_9 - .L_8)
.L_8:
        /*000c*/ 	.word	0x00000000
        /*0010*/ 	.short	0x000d
        /*0012*/ 	.short	0x0048
        /*0014*/ 	.byte	0x00, 0xf4, 0x21, 0x00


	//----- nvinfo : EIATTR_KPARAM_INFO
	.align		4
.L_9:
        /*0018*/ 	.byte	0x04, 0x17
        /*001a*/ 	.short	(.L_11 - .L_10)
.L_10:
        /*001c*/ 	.word	0x00000000
        /*0020*/ 	.short	0x000c
        /*0022*/ 	.short	0x0040
        /*0024*/ 	.byte	0x00, 0xf4, 0x21, 0x00


	//----- nvinfo : EIATTR_KPARAM_INFO
	.align		4
.L_11:
        /*0028*/ 	.byte	0x04, 0x17
        /*002a*/ 	.short	(.L_13 - .L_12)
.L_12:
        /*002c*/ 	.word	0x00000000
        /*0030*/ 	.short	0x000b
        /*0032*/ 	.short	0x0038
        /*0034*/ 	.byte	0x00, 0xf0, 0x11, 0x00


	//----- nvinfo : EIATTR_KPARAM_INFO
	.align		4
.L_13:
        /*0038*/ 	.byte	0x04, 0x17
        /*003a*/ 	.short	(.L_15 - .L_14)
.L_14:
        /*003c*/ 	.word	0x00000000
        /*0040*/ 	.short	0x000a
        /*0042*/ 	.short	0x0034
        /*0044*/ 	.byte	0x00, 0xf0, 0x11, 0x00


	//----- nvinfo : EIATTR_KPARAM_INFO
	.align		4
.L_15:
        /*0048*/ 	.byte	0x04, 0x17
        /*004a*/ 	.short	(.L_17 - .L_16)
.L_16:
        /*004c*/ 	.word	0x00000000
        /*0050*/ 	.short	0x0009
        /*0052*/ 	.short	0x0030
        /*0054*/ 	.byte	0x00, 0xf0, 0x11, 0x00


	//----- nvinfo : EIATTR_KPARAM_INFO
	.align		4
.L_17:
        /*0058*/ 	.byte	0x04, 0x17
        /*005a*/ 	.short	(.L_19 - .L_18)
.L_18:
        /*005c*/ 	.word	0x00000000
        /*0060*/ 	.short	0x0008
        /*0062*/ 	.short	0x002c
        /*0064*/ 	.byte	0x00, 0xf0, 0x11, 0x00


	//----- nvinfo : EIATTR_KPARAM_INFO
	.align		4
.L_19:
        /*0068*/ 	.byte	0x04, 0x17
        /*006a*/ 	.short	(.L_21 - .L_20)
.L_20:
        /*006c*/ 	.word	0x00000000
        /*0070*/ 	.short	0x0007
        /*0072*/ 	.short	0x0028
        /*0074*/ 	.byte	0x00, 0xf0, 0x11, 0x00


	//----- nvinfo : EIATTR_KPARAM_INFO
	.align		4
.L_21:
        /*0078*/ 	.byte	0x04, 0x17
        /*007a*/ 	.short	(.L_23 - .L_22)
.L_22:
        /*007c*/ 	.word	0x00000000
        /*0080*/ 	.short	0x0006
        /*0082*/ 	.short	0x0024
        /*0084*/ 	.byte	0x00, 0xf0, 0x11, 0x00


	//----- nvinfo : EIATTR_KPARAM_INFO
	.align		4
.L_23:
        /*0088*/ 	.byte	0x04, 0x17
        /*008a*/ 	.short	(.L_25 - .L_24)
.L_24:
        /*008c*/ 	.word	0x00000000
        /*0090*/ 	.short	0x0005
        /*0092*/ 	.short	0x0020
        /*0094*/ 	.byte	0x00, 0xf0, 0x11, 0x00


	//----- nvinfo : EIATTR_KPARAM_INFO
	.align		4
.L_25:
        /*0098*/ 	.byte	0x04, 0x17
        /*009a*/ 	.short	(.L_27 - .L_26)
.L_26:
        /*009c*/ 	.word	0x00000000
        /*00a0*/ 	.short	0x0004
        /*00a2*/ 	.short	0x001c
        /*00a4*/ 	.byte	0x00, 0xf0, 0x11, 0x00


	//----- nvinfo : EIATTR_KPARAM_INFO
	.align		4
.L_27:
        /*00a8*/ 	.byte	0x04, 0x17
        /*00aa*/ 	.short	(.L_29 - .L_28)
.L_28:
        /*00ac*/ 	.word	0x00000000
        /*00b0*/ 	.short	0x0003
        /*00b2*/ 	.short	0x0018
        /*00b4*/ 	.byte	0x00, 0xf0, 0x11, 0x00


	//----- nvinfo : EIATTR_KPARAM_INFO
	.align		4
.L_29:
        /*00b8*/ 	.byte	0x04, 0x17
        /*00ba*/ 	.short	(.L_31 - .L_30)
.L_30:
        /*00bc*/ 	.word	0x00000000
        /*00c0*/ 	.short	0x0002
        /*00c2*/ 	.short	0x0010
        /*00c4*/ 	.byte	0x00, 0xf4, 0x21, 0x00


	//----- nvinfo : EIATTR_KPARAM_INFO
	.align		4
.L_31:
        /*00c8*/ 	.byte	0x04, 0x17
        /*00ca*/ 	.short	(.L_33 - .L_32)
.L_32:
        /*00cc*/ 	.word	0x00000000
        /*00d0*/ 	.short	0x0001
        /*00d2*/ 	.short	0x0008
        /*00d4*/ 	.byte	0x00, 0xf4, 0x21, 0x00


	//----- nvinfo : EIATTR_KPARAM_INFO
	.align		4
.L_33:
        /*00d8*/ 	.byte	0x04, 0x17
        /*00da*/ 	.short	(.L_35 - .L_34)
.L_34:
        /*00dc*/ 	.word	0x00000000
        /*00e0*/ 	.short	0x0000
        /*00e2*/ 	.short	0x0000
        /*00e4*/ 	.byte	0x00, 0xf4, 0x21, 0x00


	//----- nvinfo : EIATTR_EXPLICIT_CLUSTER
	.align		4
.L_35:
        /*00e8*/ 	.byte	0x01, 0x3e
	.zero		2


	//----- nvinfo : EIATTR_CTA_PER_CLUSTER
	.align		4
        /*00ec*/ 	.byte	0x04, 0x3d
        /*00ee*/ 	.short	(.L_37 - .L_36)
.L_36:
        /*00f0*/ 	.word	0x00000004
        /*00f4*/ 	.word	0x00000001
        /*00f8*/ 	.word	0x00000001


	//----- nvinfo : EIATTR_SPARSE_MMA_MASK
	.align		4
.L_37:
        /*00fc*/ 	.byte	0x03, 0x50
        /*00fe*/ 	.short	0x0000


	//----- nvinfo : EIATTR_MAXREG_COUNT
	.align		4
        /*0100*/ 	.byte	0x03, 0x1b
        /*0102*/ 	.short	0x00ff


	//----- nvinfo : EIATTR_NUM_BARRIERS
	.align		4
        /*0104*/ 	.byte	0x02, 0x4c
        /*0106*/ 	.byte	0x01
	.zero		1


	//----- nvinfo : EIATTR_MERCURY_ISA_VERSION
	.align		4
        /*0108*/ 	.byte	0x03, 0x5f
        /*010a*/ 	.short	0x0101


	//----- nvinfo : EIATTR_EXIT_INSTR_OFFSETS
	.align		4
        /*010c*/ 	.byte	0x04, 0x1c
        /*010e*/ 	.short	(.L_39 - .L_38)


	//   ....[0]....
.L_38:
        /*0110*/ 	.word	0x00002ba0


	//   ....[1]....
        /*0114*/ 	.word	0x00002bd0


	//----- nvinfo : EIATTR_REQNTID
	.align		4
.L_39:
        /*0118*/ 	.byte	0x04, 0x10
        /*011a*/ 	.short	(.L_41 - .L_40)
.L_40:
        /*011c*/ 	.word	0x00000080
        /*0120*/ 	.word	0x00000001
        /*0124*/ 	.word	0x00000001


	//----- nvinfo : EIATTR_CBANK_PARAM_SIZE
	.align		4
.L_41:
        /*0128*/ 	.byte	0x03, 0x19
        /*012a*/ 	.short	0x0050


	//----- nvinfo : EIATTR_PARAM_CBANK
	.align		4
        /*012c*/ 	.byte	0x04, 0x0a
        /*012e*/ 	.short	(.L_43 - .L_42)
	.align		4
.L_42:
        /*0130*/ 	.word	index@(.nv.constant0.matmul_kernel)
        /*0134*/ 	.short	0x0210
        /*0136*/ 	.short	0x0050


	//----- nvinfo : EIATTR_SW_WAR
	.align		4
.L_43:
        /*0138*/ 	.byte	0x04, 0x36
        /*013a*/ 	.short	(.L_45 - .L_44)
.L_44:
        /*013c*/ 	.word	0x00000008
.L_45:


//--------------------- .nv.callgraph             --------------------------
	.section	.nv.callgraph,"",@"SHT_CUDA_CALLGRAPH"
	.align	4
	.sectionentsize	8
	.align		4
        /*0000*/ 	.word	0x00000000
	.align		4
        /*0004*/ 	.word	0xffffffff
	.align		4
        /*0008*/ 	.word	0x00000000
	.align		4
        /*000c*/ 	.word	0xfffffffe
	.align		4
        /*0010*/ 	.word	0x00000000
	.align		4
        /*0014*/ 	.word	0xfffffffd
	.align		4
        /*0018*/ 	.word	0x00000000
	.align		4
        /*001c*/ 	.word	0xfffffffc


//--------------------- .text.matmul_kernel       --------------------------
	.section	.text.matmul_kernel,"ax",@progbits
	.align	128
        .global         matmul_kernel
        .type           matmul_kernel,@function
        .size           matmul_kernel,(.L_x_3 - matmul_kernel)
        .other          matmul_kernel,@"STO_CUDA_ENTRY STV_DEFAULT"
matmul_kernel:
.text.matmul_kernel:
[----:B------:R-:W-:Y:S08]  /*0000*/  LDC R1, c[0x0][0x28] ;  /* 0x00000a00ff017b82 */ /* 0x000ff00000000800 */
[----:B------:R-:W0:Y:S01]  /*0010*/  LDC.64 R20, c[0x0][0x228] ;  /* 0x00008a00ff147b82 */ /* 0x000e220000000a00 */
[----:B------:R-:W1:Y:S01]  /*0020*/  S2R R10, SR_TID.X ;  /* 0x00000000000a7919 */ /* 0x000e620000002100 */
[----:B------:R-:W-:Y:S01]  /*0030*/  ULDC.64 UR24, c[0x0][0x208] ;  /* 0x0000820000187ab9 */ /* 0x000fe20000000a00 */
[----:B------:R-:W-:-:S02]  /*0040*/  CS2R R24, SRZ ;  /* 0x0000000000187805 */ /* 0x000fc4000001ff00 */
[----:B------:R-:W-:-:S03]  /*0050*/  CS2R R26, SRZ ;  /* 0x00000000001a7805 */ /* 0x000fc6000001ff00 */
[----:B------:R-:W2:Y:S08]  /*0060*/  S2UR UR4, SR_CTAID.X ;  /* 0x00000000000479c3 */ /* 0x000eb00000002500 */
[----:B------:R-:W3:Y:S01]  /*0070*/  LDC R19, c[0x0][0x230] ;  /* 0x00008c00ff137b82 */ /* 0x000ee20000000800 */
[----:B0-----:R-:W-:-:S07]  /*0080*/  VIADD R0, R21, 0x3f ;  /* 0x0000003f15007836 */ /* 0x001fce0000000000 */
[----:B------:R-:W0:Y:S01]  /*0090*/  S2UR UR12, SR_CgaCtaId ;  /* 0x00000000000c79c3 */ /* 0x000e220000008800 */
[----:B------:R-:W-:Y:S02]  /*00a0*/  SHF.R.S32.HI R3, RZ, 0x1f, R0 ;  /* 0x0000001fff037819 */ /* 0x000fe40000011400 */
[----:B--2---:R-:W-:Y:S01]  /*00b0*/  I2FP.F32.U32 R5, UR4 ;  /* 0x0000000400057c45 */ /* 0x004fe20008201000 */
[----:B------:R-:W-:Y:S01]  /*00c0*/  ULDC UR4, c[0x0][0x150] ;  /* 0x0000540000047ab9 */ /* 0x000fe20000000800 */
[----:B------:R-:W-:Y:S02]  /*00d0*/  LEA.HI R3, R3, R0, RZ, 0x6 ;  /* 0x0000000003037211 */ /* 0x000fe400078f30ff */
[----:B-1----:R-:W-:Y:S01]  /*00e0*/  SHF.R.U32.HI R35, RZ, 0x6, R10 ;  /* 0x00000006ff237819 */ /* 0x002fe2000001160a */
[----:B------:R-:W-:Y:S01]  /*00f0*/  FMUL R5, R5, UR4 ;  /* 0x0000000405057c20 */ /* 0x000fe20008400000 */
[----:B------:R-:W-:Y:S01]  /*0100*/  SHF.R.S32.HI R3, RZ, 0x6, R3 ;  /* 0x00000006ff037819 */ /* 0x000fe20000011403 */
[----:B---3--:R-:W-:Y:S01]  /*0110*/  VIADD R19, R19, 0x3f ;  /* 0x0000003f13137836 */ /* 0x008fe20000000000 */
[----:B------:R-:W-:-:S03]  /*0120*/  SGXT.U32 R35, R35, 0x1 ;  /* 0x000000012323781a */ /* 0x000fc60000000000 */
[----:B------:R-:W-:Y:S01]  /*0130*/  IMAD.SHL.U32 R4, R3, 0x8, RZ ;  /* 0x0000000803047824 */ /* 0x000fe200078e00ff */
[----:B------:R-:W1:Y:S01]  /*0140*/  F2I.U32.TRUNC.NTZ R5, R5 ;  /* 0x0000000500057305 */ /* 0x000e62000020f000 */
[----:B------:R-:W-:-:S03]  /*0150*/  LOP3.LUT R32, R10, 0x3f, RZ, 0xc0, !PT ;  /* 0x0000003f0a207812 */ /* 0x000fc600078ec0ff */
[----:B------:R-:W-:-:S04]  /*0160*/  IABS R7, R4 ;  /* 0x0000000400077213 */ /* 0x000fc80000000000 */
[----:B------:R-:W2:Y:S01]  /*0170*/  I2F.RP R0, R7 ;  /* 0x0000000700007306 */ /* 0x000ea20000209400 */
[----:B-1----:R-:W-:-:S07]  /*0180*/  IABS R11, R5 ;  /* 0x00000005000b7213 */ /* 0x002fce0000000000 */
[----:B--2---:R-:W1:Y:S02]  /*0190*/  MUFU.RCP R0, R0 ;  /* 0x0000000000007308 */ /* 0x004e640000001000 */
[----:B-1----:R-:W-:Y:S01]  /*01a0*/  VIADD R2, R0, 0xffffffe ;  /* 0x0ffffffe00027836 */ /* 0x002fe20000000000 */
[----:B------:R-:W-:-:S05]  /*01b0*/  IABS R0, R4 ;  /* 0x0000000400007213 */ /* 0x000fca0000000000 */
[----:B------:R1:W2:Y:S01]  /*01c0*/  F2I.FTZ.U32.TRUNC.NTZ R3, R2 ;  /* 0x0000000200037305 */ /* 0x0002a2000021f000 */
[----:B------:R-:W-:Y:S02]  /*01d0*/  IMAD.MOV R0, RZ, RZ, -R0 ;  /* 0x000000ffff007224 */ /* 0x000fe400078e0a00 */
[----:B-1----:R-:W-:Y:S02]  /*01e0*/  IMAD.MOV.U32 R2, RZ, RZ, RZ ;  /* 0x000000ffff027224 */ /* 0x002fe400078e00ff */
[----:B--2---:R-:W-:-:S04]  /*01f0*/  IMAD.MOV R6, RZ, RZ, -R3 ;  /* 0x000000ffff067224 */ /* 0x004fc800078e0a03 */
[----:B------:R-:W-:-:S04]  /*0200*/  IMAD R9, R6, R7, RZ ;  /* 0x0000000706097224 */ /* 0x000fc800078e02ff */
[----:B------:R-:W-:-:S06]  /*0210*/  IMAD.HI.U32 R2, R3, R9, R2 ;  /* 0x0000000903027227 */ /* 0x000fcc00078e0002 */
[----:B------:R-:W-:-:S04]  /*0220*/  IMAD.HI.U32 R2, R2, R11, RZ ;  /* 0x0000000b02027227 */ /* 0x000fc800078e00ff */
[----:B------:R-:W-:-:S05]  /*0230*/  IMAD R0, R2, R0, R11 ;  /* 0x0000000002007224 */ /* 0x000fca00078e020b */
[----:B------:R-:W-:-:S13]  /*0240*/  ISETP.GT.U32.AND P1, PT, R7, R0, PT ;  /* 0x000000000700720c */ /* 0x000fda0003f24070 */
[----:B------:R-:W-:Y:S02]  /*0250*/  @!P1 IMAD.IADD R0, R0, 0x1, -R7 ;  /* 0x0000000100009824 */ /* 0x000fe400078e0a07 */
[----:B------:R-:W-:Y:S01]  /*0260*/  @!P1 VIADD R2, R2, 0x1 ;  /* 0x0000000102029836 */ /* 0x000fe20000000000 */
[----:B------:R-:W-:Y:S02]  /*0270*/  ISETP.NE.AND P1, PT, R4, RZ, PT ;  /* 0x000000ff0400720c */ /* 0x000fe40003f25270 */
[----:B------:R-:W-:Y:S02]  /*0280*/  ISETP.GE.U32.AND P0, PT, R0, R7, PT ;  /* 0x000000070000720c */ /* 0x000fe40003f06070 */
[----:B------:R-:W-:-:S04]  /*0290*/  LOP3.LUT R0, R5, R4, RZ, 0x3c, !PT ;  /* 0x0000000405007212 */ /* 0x000fc800078e3cff */
[----:B------:R-:W-:Y:S01]  /*02a0*/  ISETP.GE.AND P2, PT, R0, RZ, PT ;  /* 0x000000ff0000720c */ /* 0x000fe20003f46270 */
[----:B------:R-:W-:-:S05]  /*02b0*/  VIADD R0, R20, 0x3f ;  /* 0x0000003f14007836 */ /* 0x000fca0000000000 */
[----:B------:R-:W-:Y:S01]  /*02c0*/  SHF.R.S32.HI R3, RZ, 0x1f, R0 ;  /* 0x0000001fff037819 */ /* 0x000fe20000011400 */
[----:B------:R-:W-:-:S03]  /*02d0*/  @P0 VIADD R2, R2, 0x1 ;  /* 0x0000000102020836 */ /* 0x000fc60000000000 */
[----:B------:R-:W-:-:S03]  /*02e0*/  LEA.HI R3, R3, R0, RZ, 0x6 ;  /* 0x0000000003037211 */ /* 0x000fc600078f30ff */
[----:B------:R-:W-:Y:S01]  /*02f0*/  @!P2 IMAD.MOV R2, RZ, RZ, -R2 ;  /* 0x000000ffff02a224 */ /* 0x000fe200078e0a02 */
[----:B------:R-:W-:-:S05]  /*0300*/  @!P1 LOP3.LUT R2, RZ, R4, RZ, 0x33, !PT ;  /* 0x00000004ff029212 */ /* 0x000fca00078e33ff */
[----:B------:R-:W-:Y:S02]  /*0310*/  IMAD.SHL.U32 R6, R2, 0x8, RZ ;  /* 0x0000000802067824 */ /* 0x000fe400078e00ff */
[----:B------:R-:W-:-:S03]  /*0320*/  IMAD.MOV R2, RZ, RZ, -R2 ;  /* 0x000000ffff027224 */ /* 0x000fc600078e0a02 */
[----:B------:R-:W-:Y:S01]  /*0330*/  LEA.HI.SX32 R3, R3, -R6, 0x1a ;  /* 0x8000000603037211 */ /* 0x000fe200078fd2ff */
[----:B------:R-:W-:-:S03]  /*0340*/  IMAD R11, R4, R2, R5 ;  /* 0x00000002040b7224 */ /* 0x000fc600078e0205 */
[----:B------:R-:W-:-:S04]  /*0350*/  VIMNMX R8, R3, 0x8, PT ;  /* 0x0000000803087848 */ /* 0x000fc80003fe0100 */
[-C--:B------:R-:W-:Y:S02]  /*0360*/  IABS R7, R8.reuse ;  /* 0x0000000800077213 */ /* 0x080fe40000000000 */
[----:B------:R-:W-:Y:S02]  /*0370*/  IABS R4, R8 ;  /* 0x0000000800047213 */ /* 0x000fe40000000000 */
[----:B------:R-:W1:Y:S01]  /*0380*/  I2F.RP R0, R7 ;  /* 0x0000000700007306 */ /* 0x000e620000209400 */
[C---:B------:R-:W-:Y:S02]  /*0390*/  R2UR UR5, R8.reuse ;  /* 0x00000000080572ca */ /* 0x040fe400000e0000 */
[----:B------:R-:W-:-:S11]  /*03a0*/  R2UR UR6, R8 ;  /* 0x00000000080672ca */ /* 0x000fd600000e0000 */
[----:B------:R-:W-:Y:S01]  /*03b0*/  UISETP.NE.AND UP0, UPT, UR5, URZ, UPT ;  /* 0x0000003f0500728c */ /* 0x000fe2000bf05270 */
[----:B-1----:R-:W1:Y:S02]  /*03c0*/  MUFU.RCP R0, R0 ;  /* 0x0000000000007308 */ /* 0x002e640000001000 */
[----:B-1----:R-:W-:Y:S02]  /*03d0*/  VIADD R3, R0, 0xffffffe ;  /* 0x0ffffffe00037836 */ /* 0x002fe40000000000 */
[----:B------:R-:W-:-:S04]  /*03e0*/  IMAD.MOV R0, RZ, RZ, -R4 ;  /* 0x000000ffff007224 */ /* 0x000fc800078e0a04 */
[----:B------:R-:W1:Y:S02]  /*03f0*/  F2I.FTZ.U32.TRUNC.NTZ R3, R3 ;  /* 0x0000000300037305 */ /* 0x000e64000021f000 */
[----:B-1----:R-:W-:-:S04]  /*0400*/  IMAD.MOV R9, RZ, RZ, -R3 ;  /* 0x000000ffff097224 */ /* 0x002fc800078e0a03 */
[----:B------:R-:W-:Y:S01]  /*0410*/  IMAD.MOV.U32 R2, RZ, RZ, R9 ;  /* 0x000000ffff027224 */ /* 0x000fe200078e0009 */
[----:B------:R-:W-:-:S03]  /*0420*/  IABS R9, R11 ;  /* 0x0000000b00097213 */ /* 0x000fc60000000000 */
[----:B------:R-:W-:Y:S02]  /*0430*/  IMAD R5, R2, R7, RZ ;  /* 0x0000000702057224 */ /* 0x000fe400078e02ff */
[----:B------:R-:W-:-:S04]  /*0440*/  IMAD.MOV.U32 R2, RZ, RZ, RZ ;  /* 0x000000ffff027224 */ /* 0x000fc800078e00ff */
[----:B------:R-:W-:-:S06]  /*0450*/  IMAD.HI.U32 R2, R3, R5, R2 ;  /* 0x0000000503027227 */ /* 0x000fcc00078e0002 */
[----:B------:R-:W-:-:S04]  /*0460*/  IMAD.HI.U32 R2, R2, R9, RZ ;  /* 0x0000000902027227 */ /* 0x000fc800078e00ff */
[----:B------:R-:W-:-:S05]  /*0470*/  IMAD R0, R2, R0, R9 ;  /* 0x0000000002007224 */ /* 0x000fca00078e0209 */
[----:B------:R-:W-:-:S13]  /*0480*/  ISETP.GT.U32.AND P1, PT, R7, R0, PT ;  /* 0x000000000700720c */ /* 0x000fda0003f24070 */
[----:B------:R-:W-:Y:S02]  /*0490*/  @!P1 IMAD.IADD R0, R0, 0x1, -R7 ;  /* 0x0000000100009824 */ /* 0x000fe400078e0a07 */
[----:B------:R-:W-:-:S03]  /*04a0*/  @!P1 VIADD R2, R2, 0x1 ;  /* 0x0000000102029836 */ /* 0x000fc60000000000 */
[----:B------:R-:W-:Y:S02]  /*04b0*/  ISETP.GE.U32.AND P0, PT, R0, R7, PT ;  /* 0x000000070000720c */ /* 0x000fe40003f06070 */
[----:B------:R-:W-:-:S04]  /*04c0*/  LOP3.LUT R0, R11, R8, RZ, 0x3c, !PT ;  /* 0x000000080b007212 */ /* 0x000fc800078e3cff */
[----:B------:R-:W-:-:S07]  /*04d0*/  ISETP.GE.AND P2, PT, R0, RZ, PT ;  /* 0x000000ff0000720c */ /* 0x000fce0003f46270 */
[----:B------:R-:W-:Y:S01]  /*04e0*/  @P0 VIADD R2, R2, 0x1 ;  /* 0x0000000102020836 */ /* 0x000fe20000000000 */
[----:B------:R-:W-:-:S05]  /*04f0*/  ISETP.GE.AND P0, PT, R19, 0x40, PT ;  /* 0x000000401300780c */ /* 0x000fca0003f06270 */
[----:B------:R-:W-:-:S05]  /*0500*/  @!P2 IMAD.MOV R2, RZ, RZ, -R2 ;  /* 0x000000ffff02a224 */ /* 0x000fca00078e0a02 */
[----:B------:R-:W-:-:S09]  /*0510*/  R2UR UR4, R2 ;  /* 0x00000000020472ca */ /* 0x000fd200000e0000 */
[----:B------:R-:W-:-:S03]  /*0520*/  @!UP0 ULOP3.LUT UR4, URZ, UR6, URZ, 0x33, !UPT ;  /* 0x000000063f048292 */ /* 0x000fc6000f8e333f */
[----:B------:R-:W-:Y:S01]  /*0530*/  UMOV UR6, 0x400 ;  /* 0x0000040000067882 */ /* 0x000fe20000000000 */
[----:B------:R-:W-:-:S06]  /*0540*/  UIADD3 UR5, -UR4, URZ, URZ ;  /* 0x0000003f04057290 */ /* 0x000fcc000fffe13f */
[----:B------:R-:W-:Y:S01]  /*0550*/  IMAD R0, R8, UR5, R11 ;  /* 0x0000000508007c24 */ /* 0x000fe2000f8e020b */
[----:B0-----:R-:W-:Y:S02]  /*0560*/  USHF.L.U32 UR5, UR12, 0x4, URZ ;  /* 0x000000040c057899 */ /* 0x001fe4000800063f */
[----:B------:R-:W-:Y:S01]  /*0570*/  ULEA UR12, UR12, UR6, 0x18 ;  /* 0x000000060c0c7291 */ /* 0x000fe2000f8ec03f */
[----:B------:R-:W-:Y:S01]  /*0580*/  IMAD.IADD R9, R6, 0x1, R0 ;  /* 0x0000000106097824 */ /* 0x000fe200078e0200 */
[----:B------:R-:W-:-:S03]  /*0590*/  ULOP3.LUT UR5, UR5, 0x30, URZ, 0xc0, !UPT ;  /* 0x0000003005057892 */ /* 0x000fc6000f8ec03f */
[----:B------:R-:W-:Y:S01]  /*05a0*/  IMAD R9, R9, 0x40, R32 ;  /* 0x0000004009097824 */ /* 0x000fe200078e0220 */
[----:B------:R-:W-:-:S06]  /*05b0*/  ULEA UR5, UR4, UR5, 0x6 ;  /* 0x0000000504057291 */ /* 0x000fcc000f8e303f */
[----:B------:R-:W-:-:S04]  /*05c0*/  LOP3.LUT R0, R35, UR5, RZ, 0xfc, !PT ;  /* 0x0000000523007c12 */ /* 0x000fc8000f8efcff */
[C---:B------:R-:W-:Y:S02]  /*05d0*/  LOP3.LUT R2, R0.reuse, 0x2, RZ, 0xfc, !PT ;  /* 0x0000000200027812 */ /* 0x040fe400078efcff */
[C---:B------:R-:W-:Y:S02]  /*05e0*/  LOP3.LUT R3, R0.reuse, 0x4, RZ, 0xfc, !PT ;  /* 0x0000000400037812 */ /* 0x040fe400078efcff */
[C---:B------:R-:W-:Y:S02]  /*05f0*/  LOP3.LUT R4, R0.reuse, 0x6, RZ, 0xfc, !PT ;  /* 0x0000000600047812 */ /* 0x040fe400078efcff */
[C---:B------:R-:W-:Y:S02]  /*0600*/  LOP3.LUT R5, R0.reuse, 0x8, RZ, 0xfc, !PT ;  /* 0x0000000800057812 */ /* 0x040fe400078efcff */
[C---:B------:R-:W-:Y:S02]  /*0610*/  LOP3.LUT R6, R0.reuse, 0xa, RZ, 0xfc, !PT ;  /* 0x0000000a00067812 */ /* 0x040fe400078efcff */
[----:B------:R-:W-:-:S02]  /*0620*/  LOP3.LUT R7, R0, 0xc, RZ, 0xfc, !PT ;  /* 0x0000000c00077812 */ /* 0x000fc400078efcff */
[----:B------:R-:W-:Y:S01]  /*0630*/  LOP3.LUT R8, R0, 0xe, RZ, 0xfc, !PT ;  /* 0x0000000e00087812 */ /* 0x000fe200078efcff */
[----:B------:R-:W-:Y:S06]  /*0640*/  @!P0 BRA `(.L_x_0) ;  /* 0x0000002000548947 */ /* 0x000fec0003800000 */
[----:B------:R-:W-:Y:S01]  /*0650*/  IABS R24, R21 ;  /* 0x0000001500187213 */ /* 0x000fe20000000000 */
[----:B------:R-:W-:Y:S01]  /*0660*/  ULDC UR4, c[0x0][0x234] ;  /* 0x00008d0000047ab9 */ /* 0x000fe20000000800 */
[----:B------:R-:W-:Y:S01]  /*0670*/  IABS R30, R20 ;  /* 0x00000014001e7213 */ /* 0x000fe20000000000 */
[----:B------:R-:W-:Y:S01]  /*0680*/  ULDC.64 UR6, c[0x0][0x210] ;  /* 0x0000840000067ab9 */ /* 0x000fe20000000a00 */
[----:B------:R-:W0:Y:S01]  /*0690*/  I2F.RP R11, R24 ;  /* 0x00000018000b7306 */ /* 0x000e220000209400 */
[----:B------:R-:W-:Y:S01]  /*06a0*/  IABS R22, R6 ;  /* 0x0000000600167213 */ /* 0x000fe20000000000 */
[----:B------:R-:W1:Y:S01]  /*06b0*/  LDC R33, c[0x0][0x238] ;  /* 0x00008e00ff217b82 */ /* 0x000e620000000800 */
[----:B------:R-:W-:Y:S01]  /*06c0*/  IABS R25, R5 ;  /* 0x0000000500197213 */ /* 0x000fe20000000000 */
[----:B------:R-:W-:Y:S01]  /*06d0*/  USHF.R.U32.HI UR13, URZ, 0x4, UR12 ;  /* 0x000000043f0d7899 */ /* 0x000fe2000801160c */
[----:B------:R-:W-:Y:S01]  /*06e0*/  IABS R26, R4 ;  /* 0x00000004001a7213 */ /* 0x000fe20000000000 */
[----:B------:R-:W-:Y:S01]  /*06f0*/  UMOV UR5, URZ ;  /* 0x0000003f00057c82 */ /* 0x000fe20008000000 */
[----:B------:R-:W-:Y:S01]  /*0700*/  IABS R27, R3 ;  /* 0x00000003001b7213 */ /* 0x000fe20000000000 */
[----:B------:R-:W2:Y:S01]  /*0710*/  I2F.RP R16, R30 ;  /* 0x0000001e00107306 */ /* 0x000ea20000209400 */
[----:B------:R-:W-:Y:S01]  /*0720*/  IABS R31, R9 ;  /* 0x00000009001f7213 */ /* 0x000fe20000000000 */
[----:B------:R-:W-:Y:S01]  /*0730*/  USGXT.U32 UR13, UR13, 0xe ;  /* 0x0000000e0d0d789a */ /* 0x000fe20008000000 */
[----:B------:R-:W-:Y:S01]  /*0740*/  IABS R28, R2 ;  /* 0x00000002001c7213 */ /* 0x000fe20000000000 */
[----:B------:R-:W-:Y:S01]  /*0750*/  ULDC UR14, c[0x0][0x230] ;  /* 0x00008c00000e7ab9 */ /* 0x000fe20000000800 */
[----:B------:R-:W-:Y:S01]  /*0760*/  IABS R29, R0 ;  /* 0x00000000001d7213 */ /* 0x000fe20000000000 */
[----:B------:R-:W-:Y:S01]  /*0770*/  UIADD3 UR8, UP0, UR13, 0x80, URZ ;  /* 0x000000800d087890 */ /* 0x000fe2000ff1e03f */
[C---:B------:R-:W-:Y:S01]  /*0780*/  LEA.HI R41, R10.reuse, 0xe, RZ, 0x1a ;  /* 0x0000000e0a297811 */ /* 0x040fe200078fd0ff */
[----:B0-----:R-:W0:Y:S01]  /*0790*/  MUFU.RCP R11, R11 ;  /* 0x0000000b000b7308 */ /* 0x001e220000001000 */
[----:B------:R-:W-:-:S02]  /*07a0*/  LEA.HI R40, R10, 0x1e, RZ, 0x1a ;  /* 0x0000001e0a287811 */ /* 0x000fc400078fd0ff */
[C---:B------:R-:W-:Y:S02]  /*07b0*/  LEA.HI R39, R10.reuse, 0x2e, RZ, 0x1a ;  /* 0x0000002e0a277811 */ /* 0x040fe400078fd0ff */
[----:B------:R-:W-:Y:S02]  /*07c0*/  LEA.HI R38, R10, 0x3e, RZ, 0x1a ;  /* 0x0000003e0a267811 */ /* 0x000fe400078fd0ff */
[C---:B------:R-:W-:Y:S01]  /*07d0*/  LOP3.LUT R42, R35.reuse, 0x3c, RZ, 0xfc, !PT ;  /* 0x0000003c232a7812 */ /* 0x040fe200078efcff */
[----:B--2---:R-:W2:Y:S01]  /*07e0*/  MUFU.RCP R16, R16 ;  /* 0x0000001000107308 */ /* 0x004ea20000001000 */
[C---:B------:R-:W-:Y:S01]  /*07f0*/  LOP3.LUT R43, R35.reuse, 0x3a, RZ, 0xfc, !PT ;  /* 0x0000003a232b7812 */ /* 0x040fe200078efcff */
[-C--:B-1----:R-:W-:Y:S01]  /*0800*/  IMAD R38, R38, R33.reuse, RZ ;  /* 0x0000002126267224 */ /* 0x082fe200078e02ff */
[----:B------:R-:W-:Y:S01]  /*0810*/  LOP3.LUT R44, R35, 0x38, RZ, 0xfc, !PT ;  /* 0x00000038232c7812 */ /* 0x000fe200078efcff */
[-C--:B------:R-:W-:Y:S01]  /*0820*/  IMAD R39, R39, R33.reuse, RZ ;  /* 0x0000002127277224 */ /* 0x080fe200078e02ff */
[C---:B------:R-:W-:Y:S01]  /*0830*/  LOP3.LUT R45, R35.reuse, 0x36, RZ, 0xfc, !PT ;  /* 0x00000036232d7812 */ /* 0x040fe200078efcff */
[-C--:B------:R-:W-:Y:S01]  /*0840*/  IMAD R40, R40, R33.reuse, RZ ;  /* 0x0000002128287224 */ /* 0x080fe200078e02ff */
[----:B------:R-:W-:Y:S01]  /*0850*/  LOP3.LUT R46, R35, 0x34, RZ, 0xfc, !PT ;  /* 0x00000034232e7812 */ /* 0x000fe200078efcff */
[-C--:B------:R-:W-:Y:S01]  /*0860*/  IMAD R41, R41, R33.reuse, RZ ;  /* 0x0000002129297224 */ /* 0x080fe200078e02ff */
[----:B------:R-:W-:Y:S01]  /*0870*/  LOP3.LUT R47, R35, 0x32, RZ, 0xfc, !PT ;  /* 0x00000032232f7812 */ /* 0x000fe200078efcff */
[----:B0-----:R-:W-:Y:S01]  /*0880*/  VIADD R12, R11, 0xffffffe ;  /* 0x0ffffffe0b0c7836 */ /* 0x001fe20000000000 */
[C---:B------:R-:W-:Y:S01]  /*0890*/  LOP3.LUT R48, R35.reuse, 0x30, RZ, 0xfc, !PT ;  /* 0x0000003023307812 */ /* 0x040fe200078efcff */
[-C--:B------:R-:W-:Y:S01]  /*08a0*/  IMAD R42, R42, R33.reuse, RZ ;  /* 0x000000212a2a7224 */ /* 0x080fe200078e02ff */
[C---:B------:R-:W-:Y:S01]  /*08b0*/  LOP3.LUT R49, R35.reuse, 0x2c, RZ, 0xfc, !PT ;  /* 0x0000002c23317812 */ /* 0x040fe200078efcff */
[----:B------:R0:W1:Y:S01]  /*08c0*/  F2I.FTZ.U32.TRUNC.NTZ R13, R12 ;  /* 0x0000000c000d7305 */ /* 0x000062000021f000 */
[----:B------:R-:W-:Y:S01]  /*08d0*/  LOP3.LUT R50, R35, 0x2a, RZ, 0xfc, !PT ;  /* 0x0000002a23327812 */ /* 0x000fe200078efcff */
[-C--:B------:R-:W-:Y:S01]  /*08e0*/  IMAD R43, R43, R33.reuse, RZ ;  /* 0x000000212b2b7224 */ /* 0x080fe200078e02ff */
[C---:B------:R-:W-:Y:S01]  /*08f0*/  LOP3.LUT R51, R35.reuse, 0x28, RZ, 0xfc, !PT ;  /* 0x0000002823337812 */ /* 0x040fe200078efcff */
[----:B--2---:R-:W-:Y:S01]  /*0900*/  VIADD R14, R16, 0xffffffe ;  /* 0x0ffffffe100e7836 */ /* 0x004fe20000000000 */
[----:B------:R-:W-:Y:S01]  /*0910*/  IABS R16, R8 ;  /* 0x0000000800107213 */ /* 0x000fe20000000000 */
[-C--:B------:R-:W-:Y:S01]  /*0920*/  IMAD R44, R44, R33.reuse, RZ ;  /* 0x000000212c2c7224 */ /* 0x080fe200078e02ff */
[C---:B------:R-:W-:Y:S01]  /*0930*/  LOP3.LUT R52, R35.reuse, 0x26, RZ, 0xfc, !PT ;  /* 0x0000002623347812 */ /* 0x040fe200078efcff */
[----:B------:R2:W3:Y:S01]  /*0940*/  F2I.FTZ.U32.TRUNC.NTZ R15, R14 ;  /* 0x0000000e000f7305 */ /* 0x0004e2000021f000 */
[----:B0-----:R-:W-:Y:S01]  /*0950*/  IMAD.MOV.U32 R12, RZ, RZ, RZ ;  /* 0x000000ffff0c7224 */ /* 0x001fe200078e00ff */
[----:B------:R-:W-:Y:S01]  /*0960*/  LOP3.LUT R53, R35, 0x24, RZ, 0xfc, !PT ;  /* 0x0000002423357812 */ /* 0x000fe200078efcff */
[-C--:B------:R-:W-:Y:S01]  /*0970*/  IMAD R45, R45, R33.reuse, RZ ;  /* 0x000000212d2d7224 */ /* 0x080fe200078e02ff */
[C---:B------:R-:W-:Y:S01]  /*0980*/  LOP3.LUT R54, R35.reuse, 0x22, RZ, 0xfc, !PT ;  /* 0x0000002223367812 */ /* 0x040fe200078efcff */
[-C--:B------:R-:W-:Y:S01]  /*0990*/  IMAD R46, R46, R33.reuse, RZ ;  /* 0x000000212e2e7224 */ /* 0x080fe200078e02ff */
[C---:B------:R-:W-:Y:S01]  /*09a0*/  LOP3.LUT R55, R35.reuse, 0x20, RZ, 0xfc, !PT ;  /* 0x0000002023377812 */ /* 0x040fe200078efcff */
[----:B-1----:R-:W-:Y:S01]  /*09b0*/  IMAD.MOV R17, RZ, RZ, -R13 ;  /* 0x000000ffff117224 */ /* 0x002fe200078e0a0d */
[C---:B------:R-:W-:Y:S01]  /*09c0*/  LOP3.LUT R56, R35.reuse, 0x1c, RZ, 0xfc, !PT ;  /* 0x0000001c23387812 */ /* 0x040fe200078efcff */
[----:B--2---:R-:W-:Y:S01]  /*09d0*/  IMAD.MOV.U32 R14, RZ, RZ, RZ ;  /* 0x000000ffff0e7224 */ /* 0x004fe200078e00ff */
[----:B------:R-:W-:Y:S01]  /*09e0*/  LOP3.LUT R10, R35, 0x14, RZ, 0xfc, !PT ;  /* 0x00000014230a7812 */ /* 0x000fe200078efcff */
[----:B------:R-:W-:Y:S01]  /*09f0*/  IMAD R17, R17, R24, RZ ;  /* 0x0000001811117224 */ /* 0x000fe200078e02ff */
[----:B------:R-:W-:Y:S01]  /*0a00*/  LOP3.LUT R37, R35, 0x6, RZ, 0xfc, !PT ;  /* 0x0000000623257812 */ /* 0x000fe200078efcff */
[----:B------:R-:W-:Y:S01]  /*0a10*/  IMAD R47, R47, R33, RZ ;  /* 0x000000212f2f7224 */ /* 0x000fe200078e02ff */
[C---:B------:R-:W-:Y:S01]  /*0a20*/  LOP3.LUT R36, R35.reuse, 0x4, RZ, 0xfc, !PT ;  /* 0x0000000423247812 */ /* 0x040fe200078efcff */
[----:B---3--:R-:W-:Y:S01]  /*0a30*/  IMAD.MOV R23, RZ, RZ, -R15 ;  /* 0x000000ffff177224 */ /* 0x008fe200078e0a0f */
[----:B------:R-:W-:Y:S01]  /*0a40*/  LOP3.LUT R34, R35, 0x2, RZ, 0xfc, !PT ;  /* 0x0000000223227812 */ /* 0x000fe200078efcff */
[----:B------:R-:W-:Y:S01]  /*0a50*/  IMAD.HI.U32 R13, R13, R17, R12 ;  /* 0x000000110d0d7227 */ /* 0x000fe200078e000c */
[----:B------:R-:W-:-:S03]  /*0a60*/  IABS R17, R7 ;  /* 0x0000000700117213 */ /* 0x000fc60000000000 */
[----:B------:R-:W-:Y:S02]  /*0a70*/  IMAD R23, R23, R30, RZ ;  /* 0x0000001e17177224 */ /* 0x000fe400078e02ff */
[----:B------:R-:W-:-:S04]  /*0a80*/  IMAD.HI.U32 R12, R13, R17, RZ ;  /* 0x000000110d0c7227 */ /* 0x000fc800078e00ff */
[----:B------:R-:W-:-:S04]  /*0a90*/  IMAD.HI.U32 R11, R13, R16, RZ ;  /* 0x000000100d0b7227 */ /* 0x000fc800078e00ff */
[----:B------:R-:W-:-:S04]  /*0aa0*/  IMAD.HI.U32 R18, R15, R23, R14 ;  /* 0x000000170f127227 */ /* 0x000fc800078e000e */
[----:B------:R-:W-:-:S04]  /*0ab0*/  IMAD.HI.U32 R14, R13, R22, RZ ;  /* 0x000000160d0e7227 */ /* 0x000fc800078e00ff */
[----:B------:R-:W-:Y:S02]  /*0ac0*/  IMAD.MOV R12, RZ, RZ, -R12 ;  /* 0x000000ffff0c7224 */ /* 0x000fe400078e0a0c */
[----:B------:R-:W-:Y:S02]  /*0ad0*/  IMAD.MOV R11, RZ, RZ, -R11 ;  /* 0x000000ffff0b7224 */ /* 0x000fe400078e0a0b */
[----:B------:R-:W-:-:S04]  /*0ae0*/  IMAD.HI.U32 R15, R13, R25, RZ ;  /* 0x000000190d0f7227 */ /* 0x000fc800078e00ff */
[----:B------:R-:W-:Y:S02]  /*0af0*/  IMAD.MOV R23, RZ, RZ, -R14 ;  /* 0x000000ffff177224 */ /* 0x000fe400078e0a0e */
[----:B------:R-:W-:Y:S02]  /*0b00*/  IMAD R14, R24, R12, R17 ;  /* 0x0000000c180e7224 */ /* 0x000fe400078e0211 */
[----:B------:R-:W-:-:S03]  /*0b10*/  IMAD.HI.U32 R12, R13, R26, RZ ;  /* 0x0000001a0d0c7227 */ /* 0x000fc600078e00ff */
[C---:B------:R-:W-:Y:S01]  /*0b20*/  ISETP.GT.U32.AND P5, PT, R24.reuse, R14, PT ;  /* 0x0000000e1800720c */ /* 0x040fe20003fa4070 */
[C---:B------:R-:W-:Y:S02]  /*0b30*/  IMAD R11, R24.reuse, R11, R16 ;  /* 0x0000000b180b7224 */ /* 0x040fe400078e0210 */
[----:B------:R-:W-:Y:S02]  /*0b40*/  IMAD.MOV R16, RZ, RZ, -R15 ;  /* 0x000000ffff107224 */ /* 0x000fe400078e0a0f */
[C---:B------:R-:W-:Y:S01]  /*0b50*/  IMAD R15, R24.reuse, R23, R22 ;  /* 0x00000017180f7224 */ /* 0x040fe200078e0216 */
[----:B------:R-:W-:Y:S01]  /*0b60*/  ISETP.GT.U32.AND P2, PT, R24, R11, PT ;  /* 0x0000000b1800720c */ /* 0x000fe20003f44070 */
[----:B------:R-:W-:-:S03]  /*0b70*/  IMAD.HI.U32 R17, R13, R27, RZ ;  /* 0x0000001b0d117227 */ /* 0x000fc600078e00ff */
[----:B------:R-:W-:Y:S01]  /*0b80*/  ISETP.GT.U32.AND P6, PT, R24, R15, PT ;  /* 0x0000000f1800720c */ /* 0x000fe20003fc4070 */
[----:B------:R-:W-:Y:S02]  /*0b90*/  IMAD.MOV R23, RZ, RZ, -R12 ;  /* 0x000000ffff177224 */ /* 0x000fe400078e0a0c */
[----:B------:R-:W-:-:S04]  /*0ba0*/  IMAD.HI.U32 R22, R18, R31, RZ ;  /* 0x0000001f12167227 */ /* 0x000fc800078e00ff */
        /* <DEDUP_REMOVED lines=8> */
[----:B------:R-:W-:Y:S01]  /*0c30*/  IMAD R18, R24, R25, R27 ;  /* 0x0000001918127224 */ /* 0x000fe200078e021b */
[----:B------:R-:W-:Y:S01]  /*0c40*/  CS2R R26, SRZ ;  /* 0x00000000001a7805 */ /* 0x000fe2000001ff00 */
[----:B------:R-:W-:Y:S01]  /*0c50*/  IMAD.MOV R25, RZ, RZ, -R12 ;  /* 0x000000ffff197224 */ /* 0x000fe200078e0a0c */
[----:B------:R-:W-:Y:S01]  /*0c60*/  SHF.R.S32.HI R12, RZ, 0x1f, R19 ;  /* 0x0000001fff0c7819 */ /* 0x000fe20000011413 */
[----:B------:R-:W-:Y:S01]  /*0c70*/  IMAD R23, R30, R23, R31 ;  /* 0x000000171e177224 */ /* 0x000fe200078e021f */
[----:B------:R-:W-:Y:S01]  /*0c80*/  ISETP.GT.U32.AND P3, PT, R24, R18, PT ;  /* 0x000000121800720c */ /* 0x000fe20003f64070 */
[----:B------:R-:W-:Y:S01]  /*0c90*/  IMAD.MOV R22, RZ, RZ, -R13 ;  /* 0x000000ffff167224 */ /* 0x000fe200078e0a0d */
[----:B------:R-:W-:Y:S01]  /*0ca0*/  LEA.HI R19, R12, R19, RZ, 0x6 ;  /* 0x000000130c137211 */ /* 0x000fe200078f30ff */
[----:B------:R-:W-:Y:S01]  /*0cb0*/  IMAD R13, R24, R25, R28 ;  /* 0x00000019180d7224 */ /* 0x000fe200078e021c */
[----:B------:R-:W-:Y:S01]  /*0cc0*/  ISETP.GT.U32.AND P1, PT, R30, R23, PT ;  /* 0x000000171e00720c */ /* 0x000fe20003f24070 */
[C---:B------:R-:W-:Y:S01]  /*0cd0*/  IMAD R22, R24.reuse, R22, R29 ;  /* 0x0000001618167224 */ /* 0x040fe200078e021d */
[----:B------:R-:W-:Y:S01]  /*0ce0*/  LOP3.LUT R12, RZ, R21, RZ, 0x33, !PT ;  /* 0x00000015ff0c7212 */ /* 0x000fe200078e33ff */
[--C-:B------:R-:W-:Y:S01]  /*0cf0*/  @!P2 IMAD.IADD R11, R11, 0x1, -R24.reuse ;  /* 0x000000010b0ba824 */ /* 0x100fe200078e0a18 */
[----:B------:R-:W-:Y:S01]  /*0d00*/  ISETP.GT.U32.AND P2, PT, R24, R13, PT ;  /* 0x0000000d1800720c */ /* 0x000fe20003f44070 */
[--C-:B------:R-:W-:Y:S01]  /*0d10*/  @!P5 IMAD.IADD R14, R14, 0x1, -R24.reuse ;  /* 0x000000010e0ed824 */ /* 0x100fe200078e0a18 */
[C---:B------:R-:W-:Y:S01]  /*0d20*/  ISETP.GT.U32.AND P5, PT, R24.reuse, R22, PT ;  /* 0x000000161800720c */ /* 0x040fe20003fa4070 */
[--C-:B------:R-:W-:Y:S01]  /*0d30*/  @!P6 IMAD.IADD R15, R15, 0x1, -R24.reuse ;  /* 0x000000010f0fe824 */ /* 0x100fe200078e0a18 */
[----:B------:R-:W-:Y:S01]  /*0d40*/  ISETP.GT.U32.AND P6, PT, R24, R11, PT ;  /* 0x0000000b1800720c */ /* 0x000fe20003fc4070 */
[--C-:B------:R-:W-:Y:S01]  /*0d50*/  @!P4 IMAD.IADD R16, R16, 0x1, -R24.reuse ;  /* 0x000000011010c824 */ /* 0x100fe200078e0a18 */
[C---:B------:R-:W-:Y:S01]  /*0d60*/  ISETP.GT.U32.AND P4, PT, R24.reuse, R14, PT ;  /* 0x0000000e1800720c */ /* 0x040fe20003f84070 */
[----:B------:R-:W-:Y:S01]  /*0d70*/  @!P0 IMAD.IADD R17, R17, 0x1, -R24 ;  /* 0x0000000111118824 */ /* 0x000fe200078e0a18 */
[C---:B------:R-:W-:Y:S01]  /*0d80*/  ISETP.GT.U32.AND P0, PT, R24.reuse, R15, PT ;  /* 0x0000000f1800720c */ /* 0x040fe20003f04070 */
[----:B------:R-:W-:Y:S01]  /*0d90*/  @!P1 IMAD.IADD R23, R23, 0x1, -R30 ;  /* 0x0000000117179824 */ /* 0x000fe200078e0a1e */
[----:B------:R-:W-:Y:S01]  /*0da0*/  ISETP.GT.U32.AND P1, PT, R24, R16, PT ;  /* 0x000000101800720c */ /* 0x000fe20003f24070 */
[--C-:B------:R-:W-:Y:S01]  /*0db0*/  @!P3 IMAD.IADD R18, R18, 0x1, -R24.reuse ;  /* 0x000000011212b824 */ /* 0x100fe200078e0a18 */
[----:B------:R-:W-:Y:S01]  /*0dc0*/  ISETP.GE.AND P3, PT, R9, RZ, PT ;  /* 0x000000ff0900720c */ /* 0x000fe20003f66270 */
[--C-:B------:R-:W-:Y:S01]  /*0dd0*/  @!P2 IMAD.IADD R13, R13, 0x1, -R24.reuse ;  /* 0x000000010d0da824 */ /* 0x100fe200078e0a18 */
[----:B------:R-:W-:Y:S01]  /*0de0*/  ISETP.GT.U32.AND P2, PT, R30, R23, PT ;  /* 0x000000171e00720c */ /* 0x000fe20003f44070 */
[--C-:B------:R-:W-:Y:S01]  /*0df0*/  @!P5 IMAD.IADD R22, R22, 0x1, -R24.reuse ;  /* 0x000000011616d824 */ /* 0x100fe200078e0a18 */
[----:B------:R-:W-:Y:S01]  /*0e00*/  ISETP.GT.U32.AND P5, PT, R24, R17, PT ;  /* 0x000000111800720c */ /* 0x000fe20003fa4070 */
[--C-:B------:R-:W-:Y:S01]  /*0e10*/  @!P6 IMAD.IADD R11, R11, 0x1, -R24.reuse ;  /* 0x000000010b0be824 */ /* 0x100fe200078e0a18 */
[----:B------:R-:W-:Y:S01]  /*0e20*/  CS2R R28, SRZ ;  /* 0x00000000001c7805 */ /* 0x000fe2000001ff00 */
[--C-:B------:R-:W-:Y:S01]  /*0e30*/  @!P4 IMAD.IADD R14, R14, 0x1, -R24.reuse ;  /* 0x000000010e0ec824 */ /* 0x100fe200078e0a18 */
[C---:B------:R-:W-:Y:S01]  /*0e40*/  ISETP.GT.U32.AND P4, PT, R24.reuse, R18, PT ;  /* 0x000000121800720c */ /* 0x040fe20003f84070 */
[--C-:B------:R-:W-:Y:S01]  /*0e50*/  @!P0 IMAD.IADD R15, R15, 0x1, -R24.reuse ;  /* 0x000000010f0f8824 */ /* 0x100fe200078e0a18 */
[----:B------:R-:W-:Y:S01]  /*0e60*/  ISETP.GT.U32.AND P0, PT, R24, R13, PT ;  /* 0x0000000d1800720c */ /* 0x000fe20003f04070 */
[----:B------:R-:W-:Y:S01]  /*0e70*/  @!P1 IMAD.IADD R16, R16, 0x1, -R24 ;  /* 0x0000000110109824 */ /* 0x000fe200078e0a18 */
[----:B------:R-:W-:Y:S01]  /*0e80*/  ISETP.NE.AND P1, PT, R20, RZ, PT ;  /* 0x000000ff1400720c */ /* 0x000fe20003f25270 */
[-C--:B------:R-:W-:Y:S01]  /*0e90*/  IMAD R48, R48, R33.reuse, RZ ;  /* 0x0000002130307224 */ /* 0x080fe200078e02ff */
[----:B------:R-:W-:Y:S01]  /*0ea0*/  ISETP.GT.U32.AND P6, PT, R24, R22, PT ;  /* 0x000000161800720c */ /* 0x000fe20003fc4070 */
[----:B------:R-:W-:Y:S01]  /*0eb0*/  @!P2 IMAD.IADD R23, R23, 0x1, -R30 ;  /* 0x000000011717a824 */ /* 0x000fe200078e0a1e */
[----:B------:R-:W-:Y:S01]  /*0ec0*/  ISETP.GE.AND P2, PT, R8, RZ, PT ;  /* 0x000000ff0800720c */ /* 0x000fe20003f46270 */
[--C-:B------:R-:W-:Y:S01]  /*0ed0*/  @!P5 IMAD.IADD R17, R17, 0x1, -R24.reuse ;  /* 0x000000011111d824 */ /* 0x100fe200078e0a18 */
[----:B------:R-:W-:Y:S01]  /*0ee0*/  ISETP.GE.AND P5, PT, R7, RZ, PT ;  /* 0x000000ff0700720c */ /* 0x000fe20003fa6270 */
[----:B------:R-:W-:Y:S01]  /*0ef0*/  @!P3 IMAD.MOV R23, RZ, RZ, -R23 ;  /* 0x000000ffff17b224 */ /* 0x000fe200078e0a17 */
[----:B------:R-:W-:Y:S01]  /*0f00*/  ISETP.GE.AND P3, PT, R6, RZ, PT ;  /* 0x000000ff0600720c */ /* 0x000fe20003f66270 */
[--C-:B------:R-:W-:Y:S01]  /*0f10*/  @!P4 IMAD.IADD R18, R18, 0x1, -R24.reuse ;  /* 0x000000011212c824 */ /* 0x100fe200078e0a18 */
[----:B------:R-:W-:Y:S01]  /*0f20*/  ISETP.GE.AND P4, PT, R5, RZ, PT ;  /* 0x000000ff0500720c */ /* 0x000fe20003f86270 */
[--C-:B------:R-:W-:Y:S01]  /*0f30*/  @!P0 IMAD.IADD R13, R13, 0x1, -R24.reuse ;  /* 0x000000010d0d8824 */ /* 0x100fe200078e0a18 */
[----:B------:R-:W-:Y:S01]  /*0f40*/  ISETP.GE.AND P0, PT, R3, RZ, PT ;  /* 0x000000ff0300720c */ /* 0x000fe20003f06270 */
[----:B------:R-:W-:Y:S01]  /*0f50*/  IMAD R49, R49, R33, RZ ;  /* 0x0000002131317224 */ /* 0x000fe200078e02ff */
[----:B------:R-:W-:Y:S01]  /*0f60*/  @!P1 LOP3.LUT R23, RZ, R20, RZ, 0x33, !PT ;  /* 0x00000014ff179212 */ /* 0x000fe200078e33ff */
[----:B------:R-:W-:Y:S01]  /*0f70*/  @!P6 IMAD.IADD R22, R22, 0x1, -R24 ;  /* 0x000000011616e824 */ /* 0x000fe200078e0a18 */
[----:B------:R-:W-:Y:S01]  /*0f80*/  ISETP.GE.AND P1, PT, R4, RZ, PT ;  /* 0x000000ff0400720c */ /* 0x000fe20003f26270 */
[----:B------:R-:W-:Y:S01]  /*0f90*/  @!P2 IMAD.MOV R11, RZ, RZ, -R11 ;  /* 0x000000ffff0ba224 */ /* 0x000fe200078e0a0b */
[----:B------:R-:W-:Y:S01]  /*0fa0*/  ISETP.GE.AND P2, PT, R2, RZ, PT ;  /* 0x000000ff0200720c */ /* 0x000fe20003f46270 */
[----:B------:R-:W-:Y:S01]  /*0fb0*/  @!P5 IMAD.MOV R14, RZ, RZ, -R14 ;  /* 0x000000ffff0ed224 */ /* 0x000fe200078e0a0e */
[----:B------:R-:W-:Y:S01]  /*0fc0*/  ISETP.GE.AND P5, PT, R0, RZ, PT ;  /* 0x000000ff0000720c */ /* 0x000fe20003fa6270 */
[----:B------:R-:W-:Y:S01]  /*0fd0*/  @!P3 IMAD.MOV R15, RZ, RZ, -R15 ;  /* 0x000000ffff0fb224 */ /* 0x000fe200078e0a0f */
[----:B------:R-:W-:Y:S01]  /*0fe0*/  ISETP.NE.AND P3, PT, R21, RZ, PT ;  /* 0x000000ff1500720c */ /* 0x000fe20003f65270 */
[----:B------:R-:W-:Y:S01]  /*0ff0*/  IMAD R23, R23, UR4, RZ ;  /* 0x0000000417177c24 */ /* 0x000fe2000f8e02ff */
[----:B------:R-:W-:Y:S01]  /*1000*/  ULDC UR4, c[0x0][0x240] ;  /* 0x0000900000047ab9 */ /* 0x000fe20000000800 */
[----:B------:R-:W-:Y:S01]  /*1010*/  @!P4 IMAD.MOV R16, RZ, RZ, -R16 ;  /* 0x000000ffff10c224 */ /* 0x000fe200078e0a10 */
[C---:B------:R-:W-:Y:S01]  /*1020*/  SEL R11, R12.reuse, R11, !P3 ;  /* 0x0000000b0c0b7207 */ /* 0x040fe20005800000 */
[----:B------:R-:W-:Y:S01]  /*1030*/  @!P0 IMAD.MOV R18, RZ, RZ, -R18 ;  /* 0x000000ffff128224 */ /* 0x000fe200078e0a12 */
[----:B------:R-:W-:Y:S01]  /*1040*/  LEA R58, P0, R23, UR6, 0x1 ;  /* 0x00000006173a7c11 */ /* 0x000fe2000f8008ff */
[----:B------:R-:W-:Y:S01]  /*1050*/  @!P1 IMAD.MOV R17, RZ, RZ, -R17 ;  /* 0x000000ffff119224 */ /* 0x000fe200078e0a11 */
[C---:B------:R-:W-:Y:S01]  /*1060*/  SEL R14, R12.reuse, R14, !P3 ;  /* 0x0000000e0c0e7207 */ /* 0x040fe20005800000 */
[----:B------:R-:W-:Y:S01]  /*1070*/  @!P2 IMAD.MOV R13, RZ, RZ, -R13 ;  /* 0x000000ffff0da224 */ /* 0x000fe200078e0a0d */
[C---:B------:R-:W-:Y:S01]  /*1080*/  SEL R15, R12.reuse, R15, !P3 ;  /* 0x0000000f0c0f7207 */ /* 0x040fe20005800000 */
[----:B------:R-:W-:Y:S01]  /*1090*/  @!P5 IMAD.MOV R22, RZ, RZ, -R22 ;  /* 0x000000ffff16d224 */ /* 0x000fe200078e0a16 */
[C---:B------:R-:W-:Y:S01]  /*10a0*/  SEL R16, R12.reuse, R16, !P3 ;  /* 0x000000100c107207 */ /* 0x040fe20005800000 */
[----:B------:R-:W-:Y:S01]  /*10b0*/  IMAD R11, R11, UR4, RZ ;  /* 0x000000040b0b7c24 */ /* 0x000fe2000f8e02ff */
[----:B------:R-:W-:Y:S01]  /*10c0*/  SEL R17, R12, R17, !P3 ;  /* 0x000000110c117207 */ /* 0x000fe20005800000 */
[----:B------:R-:W-:Y:S01]  /*10d0*/  IMAD R14, R14, UR4, RZ ;  /* 0x000000040e0e7c24 */ /* 0x000fe2000f8e02ff */
[C---:B------:R-:W-:Y:S01]  /*10e0*/  SEL R18, R12.reuse, R18, !P3 ;  /* 0x000000120c127207 */ /* 0x040fe20005800000 */
[----:B------:R-:W-:Y:S01]  /*10f0*/  IMAD R15, R15, UR4, RZ ;  /* 0x000000040f0f7c24 */ /* 0x000fe2000f8e02ff */
[----:B------:R-:W-:Y:S01]  /*1100*/  SEL R13, R12, R13, !P3 ;  /* 0x0000000d0c0d7207 */ /* 0x000fe20005800000 */
[----:B------:R-:W-:Y:S01]  /*1110*/  IMAD R16, R16, UR4, RZ ;  /* 0x0000000410107c24 */ /* 0x000fe2000f8e02ff */
[----:B------:R-:W-:Y:S01]  /*1120*/  SEL R12, R12, R22, !P3 ;  /* 0x000000160c0c7207 */ /* 0x000fe20005800000 */
[----:B------:R-:W-:Y:S01]  /*1130*/  IMAD R17, R17, UR4, RZ ;  /* 0x0000000411117c24 */ /* 0x000fe2000f8e02ff */
[----:B------:R-:W-:Y:S01]  /*1140*/  LEA.HI.X.SX32 R59, R23, UR7, 0x1, P0 ;  /* 0x00000007173b7c11 */ /* 0x000fe200080f0eff */
[----:B------:R-:W-:Y:S01]  /*1150*/  ULDC.64 UR6, c[0x0][0x218] ;  /* 0x0000860000067ab9 */ /* 0x000fe20000000a00 */
[----:B------:R-:W0:Y:S01]  /*1160*/  LDC R23, c[0x0][0x23c] ;  /* 0x00008f00ff177b82 */ /* 0x000e220000000800 */
[----:B------:R-:W-:Y:S01]  /*1170*/  IMAD R18, R18, UR4, RZ ;  /* 0x0000000412127c24 */ /* 0x000fe2000f8e02ff */
[----:B------:R-:W-:Y:S01]  /*1180*/  LEA R112, P6, R11, UR6, 0x1 ;  /* 0x000000060b707c11 */ /* 0x000fe2000f8c08ff */
[----:B------:R-:W-:Y:S01]  /*1190*/  IMAD R13, R13, UR4, RZ ;  /* 0x000000040d0d7c24 */ /* 0x000fe2000f8e02ff */
[----:B------:R-:W-:Y:S01]  /*11a0*/  LEA R78, P5, R14, UR6, 0x1 ;  /* 0x000000060e4e7c11 */ /* 0x000fe2000f8a08ff */
[----:B------:R-:W-:Y:S01]  /*11b0*/  IMAD R12, R12, UR4, RZ ;  /* 0x000000040c0c7c24 */ /* 0x000fe2000f8e02ff */
[----:B------:R-:W-:Y:S01]  /*11c0*/  LEA.HI.X.SX32 R113, R11, UR7, 0x1, P6 ;  /* 0x000000070b717c11 */ /* 0x000fe2000b0f0eff */
[----:B------:R-:W-:Y:S01]  /*11d0*/  UMOV UR4, URZ ;  /* 0x0000003f00047c82 */ /* 0x000fe20008000000 */
[----:B------:R-:W-:Y:S01]  /*11e0*/  LEA R74, P4, R15, UR6, 0x1 ;  /* 0x000000060f4a7c11 */ /* 0x000fe2000f8808ff */
[----:B------:R-:W-:Y:S01]  /*11f0*/  UIADD3.X UR9, UR4, 0x40000040, URZ, UP0, !UPT ;  /* 0x4000004004097890 */ /* 0x000fe200087fe43f */
[----:B------:R-:W-:Y:S01]  /*1200*/  LEA R72, P3, R16, UR6, 0x1 ;  /* 0x0000000610487c11 */ /* 0x000fe2000f8608ff */
[-C--:B------:R-:W-:Y:S01]  /*1210*/  IMAD R50, R50, R33.reuse, RZ ;  /* 0x0000002132327224 */ /* 0x080fe200078e02ff */
[----:B------:R-:W-:Y:S01]  /*1220*/  LEA R114, P2, R17, UR6, 0x1 ;  /* 0x0000000611727c11 */ /* 0x000fe2000f8408ff */
[-C--:B------:R-:W-:Y:S01]  /*1230*/  IMAD R51, R51, R33.reuse, RZ ;  /* 0x0000002133337224 */ /* 0x080fe200078e02ff */
[----:B------:R-:W-:Y:S01]  /*1240*/  LEA R116, P1, R18, UR6, 0x1 ;  /* 0x0000000612747c11 */ /* 0x000fe2000f8208ff */
[-C--:B------:R-:W-:Y:S01]  /*1250*/  IMAD R52, R52, R33.reuse, RZ ;  /* 0x0000002134347224 */ /* 0x080fe200078e02ff */
[----:B------:R-:W-:Y:S01]  /*1260*/  LEA R76, P0, R13, UR6, 0x1 ;  /* 0x000000060d4c7c11 */ /* 0x000fe2000f8008ff */
[-C--:B------:R-:W-:Y:S01]  /*1270*/  IMAD R53, R53, R33.reuse, RZ ;  /* 0x0000002135357224 */ /* 0x080fe200078e02ff */
[----:B------:R-:W-:Y:S01]  /*1280*/  LEA R110, P6, R12, UR6, 0x1 ;  /* 0x000000060c6e7c11 */ /* 0x000fe2000f8c08ff */
[----:B------:R-:W-:Y:S01]  /*1290*/  UIADD3 UR6, UR12, 0x2000, URZ ;  /* 0x000020000c067890 */ /* 0x000fe2000fffe03f */
[----:B------:R-:W-:Y:S01]  /*12a0*/  LEA.HI.X.SX32 R79, R14, UR7, 0x1, P5 ;  /* 0x000000070e4f7c11 */ /* 0x000fe2000a8f0eff */
[-C--:B------:R-:W-:Y:S01]  /*12b0*/  IMAD R54, R54, R33.reuse, RZ ;  /* 0x0000002136367224 */ /* 0x080fe200078e02ff */
[----:B------:R-:W-:Y:S01]  /*12c0*/  LEA.HI.X.SX32 R73, R16, UR7, 0x1, P3 ;  /* 0x0000000710497c11 */ /* 0x000fe200098f0eff */
[----:B------:R-:W-:Y:S01]  /*12d0*/  USHF.R.U32.HI UR6, URZ, 0x4, UR6 ;  /* 0x000000043f067899 */ /* 0x000fe20008011606 */
[----:B------:R-:W-:Y:S01]  /*12e0*/  LEA.HI.X.SX32 R115, R17, UR7, 0x1, P2 ;  /* 0x0000000711737c11 */ /* 0x000fe200090f0eff */
[-C--:B------:R-:W-:Y:S01]  /*12f0*/  IMAD R55, R55, R33.reuse, RZ ;  /* 0x0000002137377224 */ /* 0x080fe200078e02ff */
[----:B------:R-:W-:Y:S01]  /*1300*/  LEA.HI.X.SX32 R111, R18, UR7, 0x1, P1 ;  /* 0x00000007126f7c11 */ /* 0x000fe200088f0eff */
[----:B------:R-:W-:Y:S01]  /*1310*/  USGXT.U32 UR6, UR6, 0xe ;  /* 0x0000000e0606789a */ /* 0x000fe20008000000 */
[----:B------:R-:W-:Y:S01]  /*1320*/  LEA.HI.X.SX32 R117, R12, UR7, 0x1, P6 ;  /* 0x000000070c757c11 */ /* 0x000fe2000b0f0eff */
[-C--:B------:R-:W-:Y:S01]  /*1330*/  IMAD R56, R56, R33.reuse, RZ ;  /* 0x0000002138387224 */ /* 0x080fe200078e02ff */
[C---:B------:R-:W-:Y:S01]  /*1340*/  LOP3.LUT R11, R35.reuse, 0x1a, RZ, 0xfc, !PT ;  /* 0x0000001a230b7812 */ /* 0x040fe200078efcff */
[----:B------:R-:W-:Y:S01]  /*1350*/  UIADD3 UR10, UP0, UR6, 0x2, URZ ;  /* 0x00000002060a7890 */ /* 0x000fe2000ff1e03f */
[C---:B------:R-:W-:Y:S01]  /*1360*/  LOP3.LUT R21, R35.reuse, 0x18, RZ, 0xfc, !PT ;  /* 0x0000001823157812 */ /* 0x040fe200078efcff */
[-C--:B------:R-:W-:Y:S01]  /*1370*/  IMAD R10, R10, R33.reuse, RZ ;  /* 0x000000210a0a7224 */ /* 0x080fe200078e02ff */
[----:B------:R-:W-:Y:S01]  /*1380*/  LOP3.LUT R20, R35, 0x16, RZ, 0xfc, !PT ;  /* 0x0000001623147812 */ /* 0x000fe200078efcff */
[-C--:B------:R-:W-:Y:S01]  /*1390*/  IMAD R11, R11, R33.reuse, RZ ;  /* 0x000000210b0b7224 */ /* 0x080fe200078e02ff */
[----:B------:R-:W-:Y:S01]  /*13a0*/  LOP3.LUT R17, R35, 0x12, RZ, 0xfc, !PT ;  /* 0x0000001223117812 */ /* 0x000fe200078efcff */
[-C--:B------:R-:W-:Y:S01]  /*13b0*/  IMAD R21, R21, R33.reuse, RZ ;  /* 0x0000002115157224 */ /* 0x080fe200078e02ff */
[C---:B------:R-:W-:Y:S01]  /*13c0*/  LOP3.LUT R16, R35.reuse, 0x10, RZ, 0xfc, !PT ;  /* 0x0000001023107812 */ /* 0x040fe200078efcff */
[-C--:B------:R-:W-:Y:S01]  /*13d0*/  IMAD R20, R20, R33.reuse, RZ ;  /* 0x0000002114147224 */ /* 0x080fe200078e02ff */
[----:B------:R-:W-:Y:S01]  /*13e0*/  LOP3.LUT R18, R35, 0xc, RZ, 0xfc, !PT ;  /* 0x0000000c23127812 */ /* 0x000fe200078efcff */
[-C--:B------:R-:W-:Y:S01]  /*13f0*/  IMAD R17, R17, R33.reuse, RZ ;  /* 0x0000002111117224 */ /* 0x080fe200078e02ff */
[C---:B------:R-:W-:Y:S01]  /*1400*/  LOP3.LUT R12, R35.reuse, 0xa, RZ, 0xfc, !PT ;  /* 0x0000000a230c7812 */ /* 0x040fe200078efcff */
[-C--:B------:R-:W-:Y:S01]  /*1410*/  IMAD R16, R16, R33.reuse, RZ ;  /* 0x0000002110107224 */ /* 0x080fe200078e02ff */
[----:B------:R-:W-:Y:S01]  /*1420*/  LOP3.LUT R14, R35, 0x8, RZ, 0xfc, !PT ;  /* 0x00000008230e7812 */ /* 0x000fe200078efcff */
[-C--:B------:R-:W-:Y:S01]  /*1430*/  IMAD R18, R18, R33.reuse, RZ ;  /* 0x0000002112127224 */ /* 0x080fe200078e02ff */
[----:B------:R-:W-:Y:S01]  /*1440*/  UIADD3.X UR11, UR5, 0x40000040, URZ, UP0, !UPT ;  /* 0x40000040050b7890 */ /* 0x000fe200087fe43f */
[-C--:B------:R-:W-:Y:S01]  /*1450*/  IMAD R12, R12, R33.reuse, RZ ;  /* 0x000000210c0c7224 */ /* 0x080fe200078e02ff */
[----:B------:R-:W-:Y:S01]  /*1460*/  LEA.HI.X.SX32 R75, R15, UR7, 0x1, P4 ;  /* 0x000000070f4b7c11 */ /* 0x000fe2000a0f0eff */
[-C--:B------:R-:W-:Y:S01]  /*1470*/  IMAD R14, R14, R33.reuse, RZ ;  /* 0x000000210e0e7224 */ /* 0x080fe200078e02ff */
[----:B------:R-:W-:Y:S01]  /*1480*/  LEA.HI.X.SX32 R77, R13, UR7, 0x1, P0 ;  /* 0x000000070d4d7c11 */ /* 0x000fe200080f0eff */
[-C--:B------:R-:W-:Y:S01]  /*1490*/  IMAD R37, R37, R33.reuse, RZ ;  /* 0x0000002125257224 */ /* 0x080fe200078e02ff */
[----:B------:R-:W-:Y:S01]  /*14a0*/  CS2R R24, SRZ ;  /* 0x0000000000187805 */ /* 0x000fe2000001ff00 */
[-C--:B------:R-:W-:Y:S01]  /*14b0*/  IMAD R36, R36, R33.reuse, RZ ;  /* 0x0000002124247224 */ /* 0x080fe200078e02ff */
[----:B------:R-:W-:Y:S01]  /*14c0*/  CS2R R30, SRZ ;  /* 0x00000000001e7805 */ /* 0x000fe2000001ff00 */
[-C--:B------:R-:W-:Y:S01]  /*14d0*/  IMAD R35, R35, R33.reuse, RZ ;  /* 0x0000002123237224 */ /* 0x080fe200078e02ff */
[----:B------:R-:W-:Y:S01]  /*14e0*/  SHF.R.S32.HI R19, RZ, 0x6, R19 ;  /* 0x00000006ff137819 */ /* 0x000fe20000011413 */
[----:B------:R-:W-:Y:S01]  /*14f0*/  IMAD R34, R34, R33, RZ ;  /* 0x0000002122227224 */ /* 0x000fe200078e02ff */
[----:B------:R-:W-:Y:S01]  /*1500*/  UIADD3.64 UR16, UR8, 0x80, URZ ;  /* 0x0000008008107897 */ /* 0x000fe2000fffe03f */
[----:B0-----:R-:W-:Y:S01]  /*1510*/  IMAD R32, R32, R23, RZ ;  /* 0x0000001720207224 */ /* 0x001fe200078e02ff */
[----:B------:R-:W-:Y:S01]  /*1520*/  UIADD3.64 UR20, UR8, 0x100, URZ ;  /* 0x0000010008147897 */ /* 0x000fe2000fffe03f */
[----:B------:R-:W-:Y:S01]  /*1530*/  IMAD.SHL.U32 R33, R33, 0x40, RZ ;  /* 0x0000004021217824 */ /* 0x000fe200078e00ff */
[----:B------:R-:W-:Y:S01]  /*1540*/  UIADD3.64 UR18, UR10, 0x2, URZ ;  /* 0x000000020a127897 */ /* 0x000fe2000fffe03f */
[----:B------:R-:W-:Y:S01]  /*1550*/  IMAD.SHL.U32 R23, R23, 0x40, RZ ;  /* 0x0000004017177824 */ /* 0x000fe200078e00ff */
[----:B------:R-:W-:-:S12]  /*1560*/  UIADD3.64 UR22, UR10, 0x4, URZ ;  /* 0x000000040a167897 */ /* 0x000fd8000fffe03f */
.L_x_1:
[----:B------:R-:W0:Y:S01]  /*1570*/  S2R R57, SR_TID.X ;  /* 0x0000000000397919 */ /* 0x000e220000002100 */
[----:B------:R-:W-:Y:S01]  /*1580*/  PRMT R86, RZ, 0x7610, R86 ;  /* 0x00007610ff567816 */ /* 0x000fe20000000056 */
[----:B------:R-:W-:Y:S01]  /*1590*/  IMAD.WIDE R64, R39, 0x2, R58 ;  /* 0x0000000227407825 */ /* 0x000fe200078e023a */
[----:B------:R-:W-:Y:S01]  /*15a0*/  PRMT R90, RZ, 0x7610, R90 ;  /* 0x00007610ff5a7816 */ /* 0x000fe2000000005a */
[----:B------:R-:W1:Y:S01]  /*15b0*/  S2R R83, SR_TID.X ;  /* 0x0000000000537919 */ /* 0x000e620000002100 */
[----:B------:R-:W-:Y:S01]  /*15c0*/  PRMT R88, RZ, 0x7610, R88 ;  /* 0x00007610ff587816 */ /* 0x000fe20000000058 */
[----:B------:R-:W-:Y:S01]  /*15d0*/  IMAD.WIDE R62, R40, 0x2, R58 ;  /* 0x00000002283e7825 */ /* 0x000fe200078e023a */
[----:B------:R-:W-:-:S03]  /*15e0*/  PRMT R84, RZ, 0x7610, R84 ;  /* 0x00007610ff547816 */ /* 0x000fc60000000054 */
[----:B------:R-:W-:Y:S01]  /*15f0*/  IMAD.WIDE R66, R38, 0x2, R58 ;  /* 0x0000000226427825 */ /* 0x000fe200078e023a */
[C---:B0-----:R-:W-:Y:S02]  /*1600*/  LEA.HI R13, R57.reuse, 0xe, RZ, 0x1a ;  /* 0x0000000e390d7811 */ /* 0x041fe400078fd0ff */
[----:B------:R-:W-:Y:S02]  /*1610*/  LEA.HI R15, R57, 0x1e, RZ, 0x1a ;  /* 0x0000001e390f7811 */ /* 0x000fe400078fd0ff */
[----:B------:R-:W-:Y:S02]  /*1620*/  ISETP.GE.AND P2, PT, R13, UR14, PT ;  /* 0x0000000e0d007c0c */ /* 0x000fe4000bf46270 */
[----:B------:R-:W-:Y:S02]  /*1630*/  LEA.HI R13, R57, 0x2e, RZ, 0x1a ;  /* 0x0000002e390d7811 */ /* 0x000fe400078fd0ff */
[----:B------:R-:W-:Y:S02]  /*1640*/  SHF.R.U32.HI R70, RZ, 0x6, R57 ;  /* 0x00000006ff467819 */ /* 0x000fe40000011639 */
[----:B------:R-:W-:-:S02]  /*1650*/  ISETP.GE.AND P4, PT, R13, UR14, PT ;  /* 0x0000000e0d007c0c */ /* 0x000fc4000bf86270 */
[----:B------:R-:W-:Y:S02]  /*1660*/  ISETP.GE.AND P3, PT, R15, UR14, PT ;  /* 0x0000000e0f007c0c */ /* 0x000fe4000bf66270 */
[----:B------:R-:W-:Y:S02]  /*1670*/  SGXT.U32 R70, R70, 0x1 ;  /* 0x000000014646781a */ /* 0x000fe40000000000 */
[----:B------:R-:W-:Y:S02]  /*1680*/  LEA.HI R22, R57, 0x3e, RZ, 0x1a ;  /* 0x0000003e39167811 */ /* 0x000fe400078fd0ff */
[----:B-1----:R-:W-:Y:S02]  /*1690*/  LOP3.LUT R60, R83, 0x3f, RZ, 0xc0, !PT ;  /* 0x0000003f533c7812 */ /* 0x002fe400078ec0ff */
[C---:B------:R-:W-:Y:S02]  /*16a0*/  ISETP.GE.AND P1, PT, R70.reuse, UR14, PT ;  /* 0x0000000e46007c0c */ /* 0x040fe4000bf26270 */
[----:B------:R-:W-:Y:S01]  /*16b0*/  LOP3.LUT R13, R70, 0x2, RZ, 0xfc, !PT ;  /* 0x00000002460d7812 */ /* 0x000fe200078efcff */
[----:B------:R-:W2:Y:S01]  /*16c0*/  @!P4 LDG.E.U16 R86, desc[UR24][R64.64] ;  /* 0x000000184056c981 */ /* 0x000ea2000c1e1500 */
[----:B------:R-:W-:-:S02]  /*16d0*/  ISETP.GE.AND P5, PT, R22, UR14, PT ;  /* 0x0000000e16007c0c */ /* 0x000fc4000bfa6270 */
[----:B------:R-:W-:Y:S01]  /*16e0*/  ISETP.GE.AND P0, PT, R60, UR14, PT ;  /* 0x0000000e3c007c0c */ /* 0x000fe2000bf06270 */
[--C-:B------:R-:W-:Y:S01]  /*16f0*/  IMAD.WIDE R60, R41, 0x2, R58.reuse ;  /* 0x00000002293c7825 */ /* 0x100fe200078e023a */
[----:B------:R-:W-:Y:S01]  /*1700*/  ISETP.GE.AND P4, PT, R13, UR14, PT ;  /* 0x0000000e0d007c0c */ /* 0x000fe2000bf86270 */
[----:B------:R-:W3:Y:S01]  /*1710*/  @!P3 LDG.E.U16 R88, desc[UR24][R62.64] ;  /* 0x000000183e58b981 */ /* 0x000ee2000c1e1500 */
[C---:B------:R-:W-:Y:S02]  /*1720*/  LOP3.LUT R13, R70.reuse, 0x4, RZ, 0xfc, !PT ;  /* 0x00000004460d7812 */ /* 0x040fe400078efcff */
[C---:B------:R-:W-:Y:S01]  /*1730*/  LOP3.LUT R22, R70.reuse, 0x8, RZ, 0xfc, !PT ;  /* 0x0000000846167812 */ /* 0x040fe200078efcff */
[----:B------:R0:W4:Y:S01]  /*1740*/  @!P2 LDG.E.U16 R90, desc[UR24][R60.64] ;  /* 0x000000183c5aa981 */ /* 0x000122000c1e1500 */
[----:B------:R-:W-:Y:S01]  /*1750*/  LOP3.LUT R15, R70, 0x6, RZ, 0xfc, !PT ;  /* 0x00000006460f7812 */ /* 0x000fe200078efcff */
[----:B------:R-:W-:Y:S01]  /*1760*/  IMAD.WIDE R68, R35, 0x2, R58 ;  /* 0x0000000223447825 */ /* 0x000fe200078e023a */
[----:B------:R-:W-:Y:S01]  /*1770*/  PRMT R95, RZ, 0x7610, R95 ;  /* 0x00007610ff5f7816 */ /* 0x000fe2000000005f */
[----:B------:R1:W5:Y:S01]  /*1780*/  @!P5 LDG.E.U16 R84, desc[UR24][R66.64] ;  /* 0x000000184254d981 */ /* 0x000362000c1e1500 */
[----:B------:R-:W-:-:S02]  /*1790*/  ISETP.GE.AND P6, PT, R13, UR14, PT ;  /* 0x0000000e0d007c0c */ /* 0x000fc4000bfc6270 */
[----:B------:R-:W-:Y:S02]  /*17a0*/  ISETP.GE.AND P2, PT, R22, UR14, PT ;  /* 0x0000000e16007c0c */ /* 0x000fe4000bf46270 */
[----:B------:R-:W-:Y:S01]  /*17b0*/  ISETP.GE.AND P3, PT, R15, UR14, PT ;  /* 0x0000000e0f007c0c */ /* 0x000fe2000bf66270 */
[----:B------:R1:W2:Y:S01]  /*17c0*/  @!P1 LDG.E.U16 R95, desc[UR24][R68.64] ;  /* 0x00000018445f9981 */ /* 0x0002a2000c1e1500 */
[C---:B------:R-:W-:Y:S02]  /*17d0*/  LOP3.LUT R13, R70.reuse, 0xa, RZ, 0xfc, !PT ;  /* 0x0000000a460d7812 */ /* 0x040fe400078efcff */
[----:B------:R-:W-:Y:S01]  /*17e0*/  LOP3.LUT R15, R70, 0xc, RZ, 0xfc, !PT ;  /* 0x0000000c460f7812 */ /* 0x000fe200078efcff */
[----:B0-----:R-:W-:Y:S01]  /*17f0*/  IMAD.WIDE R60, R34, 0x2, R58 ;  /* 0x00000002223c7825 */ /* 0x001fe200078e023a */
[----:B------:R-:W-:Y:S02]  /*1800*/  PRMT R106, RZ, 0x7610, R106 ;  /* 0x00007610ff6a7816 */ /* 0x000fe4000000006a */
[----:B------:R-:W-:-:S02]  /*1810*/  ISETP.GE.AND P1, PT, R13, UR14, PT ;  /* 0x0000000e0d007c0c */ /* 0x000fc4000bf26270 */
[----:B------:R-:W-:Y:S02]  /*1820*/  LOP3.LUT R13, R70, 0x10, RZ, 0xfc, !PT ;  /* 0x00000010460d7812 */ /* 0x000fe400078efcff */
[----:B------:R-:W-:Y:S01]  /*1830*/  ISETP.GE.AND P5, PT, R15, UR14, PT ;  /* 0x0000000e0f007c0c */ /* 0x000fe2000bfa6270 */
[----:B-1----:R-:W-:Y:S01]  /*1840*/  IMAD.WIDE R66, R14, 0x2, R58 ;  /* 0x000000020e427825 */ /* 0x002fe200078e023a */
[----:B------:R-:W-:Y:S01]  /*1850*/  PRMT R15, RZ, 0x7610, R15 ;  /* 0x00007610ff0f7816 */ /* 0x000fe2000000000f */
[----:B------:R0:W3:Y:S01]  /*1860*/  @!P4 LDG.E.U16 R106, desc[UR24][R60.64] ;  /* 0x000000183c6ac981 */ /* 0x0000e2000c1e1500 */
[----:B------:R-:W-:Y:S01]  /*1870*/  PRMT R91, RZ, 0x7610, R91 ;  /* 0x00007610ff5b7816 */ /* 0x000fe2000000005b */
[--C-:B------:R-:W-:Y:S01]  /*1880*/  IMAD.WIDE R64, R37, 0x2, R58.reuse ;  /* 0x0000000225407825 */ /* 0x100fe200078e023a */
[----:B------:R-:W-:Y:S02]  /*1890*/  ISETP.GE.AND P4, PT, R13, UR14, PT ;  /* 0x0000000e0d007c0c */ /* 0x000fe4000bf86270 */
[----:B------:R-:W-:Y:S01]  /*18a0*/  LOP3.LUT R22, R70, 0x14, RZ, 0xfc, !PT ;  /* 0x0000001446167812 */ /* 0x000fe200078efcff */
[----:B------:R-:W-:Y:S01]  /*18b0*/  IMAD.WIDE R62, R36, 0x2, R58 ;  /* 0x00000002243e7825 */ /* 0x000fe200078e023a */
[----:B------:R-:W-:Y:S01]  /*18c0*/  PRMT R99, RZ, 0x7610, R99 ;  /* 0x00007610ff637816 */ /* 0x000fe20000000063 */
[----:B------:R-:W4:Y:S01]  /*18d0*/  @!P2 LDG.E.U16 R15, desc[UR24][R66.64] ;  /* 0x00000018420fa981 */ /* 0x000f22000c1e1500 */
[----:B------:R-:W-:Y:S01]  /*18e0*/  PRMT R105, RZ, 0x7610, R105 ;  /* 0x00007610ff697816 */ /* 0x000fe20000000069 */
[----:B------:R-:W-:Y:S01]  /*18f0*/  IMAD.WIDE R68, R12, 0x2, R58 ;  /* 0x000000020c447825 */ /* 0x000fe200078e023a */
[----:B------:R-:W-:Y:S01]  /*1900*/  LOP3.LUT R13, R70, 0x12, RZ, 0xfc, !PT ;  /* 0x00000012460d7812 */ /* 0x000fe200078efcff */
[----:B------:R-:W5:Y:S01]  /*1910*/  @!P3 LDG.E.U16 R91, desc[UR24][R64.64] ;  /* 0x00000018405bb981 */ /* 0x000f62000c1e1500 */
[----:B------:R-:W-:-:S02]  /*1920*/  ISETP.GE.AND P2, PT, R22, UR14, PT ;  /* 0x0000000e16007c0c */ /* 0x000fc4000bf46270 */
[----:B------:R-:W-:Y:S01]  /*1930*/  LOP3.LUT R22, R70, 0x16, RZ, 0xfc, !PT ;  /* 0x0000001646167812 */ /* 0x000fe200078efcff */
[----:B------:R1:W5:Y:S01]  /*1940*/  @!P6 LDG.E.U16 R99, desc[UR24][R62.64] ;  /* 0x000000183e63e981 */ /* 0x000362000c1e1500 */
[----:B------:R-:W-:Y:S01]  /*1950*/  ISETP.GE.AND P3, PT, R13, UR14, PT ;  /* 0x0000000e0d007c0c */ /* 0x000fe2000bf66270 */
[----:B0-----:R-:W-:Y:S01]  /*1960*/  IMAD.WIDE R60, R18, 0x2, R58 ;  /* 0x00000002123c7825 */ /* 0x001fe200078e023a */
[----:B------:R-:W-:Y:S01]  /*1970*/  PRMT R98, RZ, 0x7610, R98 ;  /* 0x00007610ff627816 */ /* 0x000fe20000000062 */
[----:B------:R-:W5:Y:S01]  /*1980*/  @!P1 LDG.E.U16 R105, desc[UR24][R68.64] ;  /* 0x0000001844699981 */ /* 0x000f62000c1e1500 */
[----:B------:R-:W-:Y:S02]  /*1990*/  PRMT R13, RZ, 0x7610, R13 ;  /* 0x00007610ff0d7816 */ /* 0x000fe4000000000d */
[----:B------:R-:W-:Y:S01]  /*19a0*/  ISETP.GE.AND P1, PT, R22, UR14, PT ;  /* 0x0000000e16007c0c */ /* 0x000fe2000bf26270 */
[--C-:B-1----:R-:W-:Y:S01]  /*19b0*/  IMAD.WIDE R62, R16, 0x2, R58.reuse ;  /* 0x00000002103e7825 */ /* 0x102fe200078e023a */
[C---:B------:R-:W-:Y:S01]  /*19c0*/  LOP3.LUT R71, R70.reuse, 0x18, RZ, 0xfc, !PT ;  /* 0x0000001846477812 */ /* 0x040fe200078efcff */
[----:B------:R0:W5:Y:S01]  /*19d0*/  @!P5 LDG.E.U16 R98, desc[UR24][R60.64] ;  /* 0x000000183c62d981 */ /* 0x000162000c1e1500 */
[----:B------:R-:W-:Y:S01]  /*19e0*/  LOP3.LUT R22, R70, 0x1a, RZ, 0xfc, !PT ;  /* 0x0000001a46167812 */ /* 0x000fe200078efcff */
[----:B------:R-:W-:Y:S01]  /*19f0*/  IMAD.WIDE R64, R17, 0x2, R58 ;  /* 0x0000000211407825 */ /* 0x000fe200078e023a */
[----:B------:R-:W-:Y:S01]  /*1a00*/  PRMT R104, RZ, 0x7610, R104 ;  /* 0x00007610ff687816 */ /* 0x000fe20000000068 */
[----:B------:R1:W3:Y:S01]  /*1a10*/  @!P4 LDG.E.U16 R13, desc[UR24][R62.64] ;  /* 0x000000183e0dc981 */ /* 0x0002e2000c1e1500 */
[----:B------:R-:W-:Y:S01]  /*1a20*/  ISETP.GE.AND P5, PT, R71, UR14, PT ;  /* 0x0000000e47007c0c */ /* 0x000fe2000bfa6270 */
[----:B------:R-:W-:Y:S01]  /*1a30*/  IMAD.WIDE R66, R10, 0x2, R58 ;  /* 0x000000020a427825 */ /* 0x000fe200078e023a */
[----:B------:R-:W-:-:S02]  /*1a40*/  ISETP.GE.AND P4, PT, R22, UR14, PT ;  /* 0x0000000e16007c0c */ /* 0x000fc4000bf86270 */
[----:B------:R-:W-:Y:S01]  /*1a50*/  PRMT R97, RZ, 0x7610, R97 ;  /* 0x00007610ff617816 */ /* 0x000fe20000000061 */
[----:B------:R1:W5:Y:S01]  /*1a60*/  @!P3 LDG.E.U16 R104, desc[UR24][R64.64] ;  /* 0x000000184068b981 */ /* 0x000362000c1e1500 */
[C---:B------:R-:W-:Y:S02]  /*1a70*/  LOP3.LUT R22, R70.reuse, 0x1c, RZ, 0xfc, !PT ;  /* 0x0000001c46167812 */ /* 0x040fe400078efcff */
[----:B0-----:R-:W-:Y:S02]  /*1a80*/  LOP3.LUT R60, R70, 0x20, RZ, 0xfc, !PT ;  /* 0x00000020463c7812 */ /* 0x001fe400078efcff */
[----:B------:R-:W-:Y:S01]  /*1a90*/  ISETP.GE.AND P3, PT, R22, UR14, PT ;  /* 0x0000000e16007c0c */ /* 0x000fe2000bf66270 */
[----:B------:R0:W5:Y:S01]  /*1aa0*/  @!P2 LDG.E.U16 R97, desc[UR24][R66.64] ;  /* 0x000000184261a981 */ /* 0x000162000c1e1500 */
[----:B------:R-:W-:Y:S01]  /*1ab0*/  PRMT R89, RZ, 0x7610, R89 ;  /* 0x00007610ff597816 */ /* 0x000fe20000000059 */
[----:B------:R-:W-:Y:S01]  /*1ac0*/  IMAD.WIDE R68, R20, 0x2, R58 ;  /* 0x0000000214447825 */ /* 0x000fe200078e023a */
[----:B------:R-:W-:-:S02]  /*1ad0*/  ISETP.GE.AND P2, PT, R60, UR14, PT ;  /* 0x0000000e3c007c0c */ /* 0x000fc4000bf46270 */
[----:B------:R-:W-:Y:S01]  /*1ae0*/  PRMT R22, RZ, 0x7610, R22 ;  /* 0x00007610ff167816 */ /* 0x000fe20000000016 */
[----:B------:R-:W-:Y:S01]  /*1af0*/  IMAD.WIDE R60, R21, 0x2, R58 ;  /* 0x00000002153c7825 */ /* 0x000fe200078e023a */
[----:B------:R-:W-:Y:S01]  /*1b00*/  PRMT R103, RZ, 0x7610, R103 ;  /* 0x00007610ff677816 */ /* 0x000fe20000000067 */
[----:B------:R-:W5:Y:S02]  /*1b10*/  @!P1 LDG.E.U16 R89, desc[UR24][R68.64] ;  /* 0x0000001844599981 */ /* 0x000f64000c1e1500 */
[--C-:B-1----:R-:W-:Y:S01]  /*1b20*/  IMAD.WIDE R62, R11, 0x2, R58.reuse ;  /* 0x000000020b3e7825 */ /* 0x102fe200078e023a */
[C---:B------:R-:W-:Y:S01]  /*1b30*/  LOP3.LUT R71, R70.reuse, 0x22, RZ, 0xfc, !PT ;  /* 0x0000002246477812 */ /* 0x040fe200078efcff */
[----:B------:R1:W5:Y:S01]  /*1b40*/  @!P5 LDG.E.U16 R22, desc[UR24][R60.64] ;  /* 0x000000183c16d981 */ /* 0x000362000c1e1500 */
[C---:B------:R-:W-:Y:S02]  /*1b50*/  LOP3.LUT R80, R70.reuse, 0x24, RZ, 0xfc, !PT ;  /* 0x0000002446507812 */ /* 0x040fe400078efcff */
[----:B------:R-:W-:Y:S01]  /*1b60*/  LOP3.LUT R64, R70, 0x26, RZ, 0xfc, !PT ;  /* 0x0000002646407812 */ /* 0x000fe200078efcff */
[----:B------:R1:W5:Y:S01]  /*1b70*/  @!P4 LDG.E.U16 R103, desc[UR24][R62.64] ;  /* 0x000000183e67c981 */ /* 0x000362000c1e1500 */
[----:B------:R-:W-:Y:S01]  /*1b80*/  ISETP.GE.AND P1, PT, R71, UR14, PT ;  /* 0x0000000e47007c0c */ /* 0x000fe2000bf26270 */
[----:B0-----:R-:W-:Y:S01]  /*1b90*/  IMAD.WIDE R66, R55, 0x2, R58 ;  /* 0x0000000237427825 */ /* 0x001fe200078e023a */
[----:B------:R-:W-:-:S02]  /*1ba0*/  ISETP.GE.AND P5, PT, R80, UR14, PT ;  /* 0x0000000e50007c0c */ /* 0x000fc4000bfa6270 */
[----:B------:R-:W-:Y:S02]  /*1bb0*/  ISETP.GE.AND P4, PT, R64, UR14, PT ;  /* 0x0000000e40007c0c */ /* 0x000fe4000bf86270 */
[----:B------:R-:W-:Y:S01]  /*1bc0*/  PRMT R82, RZ, 0x7610, R82 ;  /* 0x00007610ff527816 */ /* 0x000fe20000000052 */
[----:B------:R-:W-:Y:S01]  /*1bd0*/  IMAD.WIDE R64, R56, 0x2, R58 ;  /* 0x0000000238407825 */ /* 0x000fe200078e023a */
[----:B------:R-:W-:Y:S02]  /*1be0*/  PRMT R96, RZ, 0x7610, R96 ;  /* 0x00007610ff607816 */ /* 0x000fe40000000060 */
[C---:B-1----:R-:W-:Y:S02]  /*1bf0*/  LOP3.LUT R60, R70.reuse, 0x2a, RZ, 0xfc, !PT ;  /* 0x0000002a463c7812 */ /* 0x042fe400078efcff */
[----:B------:R-:W-:Y:S01]  /*1c00*/  LOP3.LUT R71, R70, 0x28, RZ, 0xfc, !PT ;  /* 0x0000002846477812 */ /* 0x000fe200078efcff */
[----:B------:R-:W5:Y:S01]  /*1c10*/  @!P2 LDG.E.U16 R82, desc[UR24][R66.64] ;  /* 0x000000184252a981 */ /* 0x000f62000c1e1500 */
[----:B------:R-:W-:Y:S01]  /*1c20*/  PRMT R81, RZ, 0x7610, R81 ;  /* 0x00007610ff517816 */ /* 0x000fe20000000051 */
[----:B------:R-:W-:Y:S01]  /*1c30*/  IMAD.WIDE R68, R54, 0x2, R58 ;  /* 0x0000000236447825 */ /* 0x000fe200078e023a */
[----:B------:R-:W-:Y:S01]  /*1c40*/  ISETP.GE.AND P2, PT, R60, UR14, PT ;  /* 0x0000000e3c007c0c */ /* 0x000fe2000bf46270 */
[----:B------:R0:W5:Y:S01]  /*1c50*/  @!P3 LDG.E.U16 R96, desc[UR24][R64.64] ;  /* 0x000000184060b981 */ /* 0x000162000c1e1500 */
[----:B------:R-:W-:Y:S01]  /*1c60*/  PRMT R80, RZ, 0x7610, R80 ;  /* 0x00007610ff507816 */ /* 0x000fe20000000050 */
[----:B------:R-:W-:Y:S01]  /*1c70*/  IMAD.WIDE R60, R53, 0x2, R58 ;  /* 0x00000002353c7825 */ /* 0x000fe200078e023a */
[----:B------:R-:W-:Y:S01]  /*1c80*/  PRMT R87, RZ, 0x7610, R87 ;  /* 0x00007610ff577816 */ /* 0x000fe20000000057 */
[----:B------:R-:W5:Y:S01]  /*1c90*/  @!P1 LDG.E.U16 R81, desc[UR24][R68.64] ;  /* 0x0000001844519981 */ /* 0x000f62000c1e1500 */
[----:B------:R-:W-:Y:S01]  /*1ca0*/  ISETP.GE.AND P3, PT, R71, UR14, PT ;  /* 0x0000000e47007c0c */ /* 0x000fe2000bf66270 */
[----:B------:R-:W-:Y:S01]  /*1cb0*/  IMAD.WIDE R62, R52, 0x2, R58 ;  /* 0x00000002343e7825 */ /* 0x000fe200078e023a */
[C---:B------:R-:W-:Y:S01]  /*1cc0*/  LOP3.LUT R71, R70.reuse, 0x2c, RZ, 0xfc, !PT ;  /* 0x0000002c46477812 */ /* 0x040fe200078efcff */
[----:B------:R1:W5:Y:S01]  /*1cd0*/  @!P5 LDG.E.U16 R80, desc[UR24][R60.64] ;  /* 0x000000183c50d981 */ /* 0x000362000c1e1500 */
[----:B------:R-:W-:-:S02]  /*1ce0*/  LOP3.LUT R85, R70, 0x32, RZ, 0xfc, !PT ;  /* 0x0000003246557812 */ /* 0x000fc400078efcff */
[----:B0-----:R-:W-:Y:S01]  /*1cf0*/  LOP3.LUT R64, R70, 0x30, RZ, 0xfc, !PT ;  /* 0x0000003046407812 */ /* 0x001fe200078efcff */
[----:B------:R0:W5:Y:S01]  /*1d00*/  @!P4 LDG.E.U16 R87, desc[UR24][R62.64] ;  /* 0x000000183e57c981 */ /* 0x000162000c1e1500 */
[----:B------:R-:W-:Y:S01]  /*1d10*/  ISETP.GE.AND P1, PT, R71, UR14, PT ;  /* 0x0000000e47007c0c */ /* 0x000fe2000bf26270 */
[----:B------:R-:W-:Y:S01]  /*1d20*/  IMAD.WIDE R66, R50, 0x2, R58 ;  /* 0x0000000232427825 */ /* 0x000fe200078e023a */
[----:B------:R-:W-:Y:S02]  /*1d30*/  ISETP.GE.AND P5, PT, R85, UR14, PT ;  /* 0x0000000e55007c0c */ /* 0x000fe4000bfa6270 */
[----:B------:R-:W-:Y:S02]  /*1d40*/  ISETP.GE.AND P4, PT, R64, UR14, PT ;  /* 0x0000000e40007c0c */ /* 0x000fe4000bf86270 */
[----:B------:R-:W-:Y:S01]  /*1d50*/  PRMT R102, RZ, 0x7610, R102 ;  /* 0x00007610ff667816 */ /* 0x000fe20000000066 */
[----:B------:R-:W-:Y:S01]  /*1d60*/  IMAD.WIDE R64, R51, 0x2, R58 ;  /* 0x0000000233407825 */ /* 0x000fe200078e023a */
[----:B------:R-:W-:-:S02]  /*1d70*/  PRMT R109, RZ, 0x7610, R109 ;  /* 0x00007610ff6d7816 */ /* 0x000fc4000000006d */
        /* <DEDUP_REMOVED lines=10> */
[----:B------:R1:W5:Y:S01]  /*1e20*/  @!P1 LDG.E.U16 R94, desc[UR24][R68.64] ;  /* 0x00000018445e9981 */ /* 0x000362000c1e1500 */
[----:B------:R-:W-:Y:S01]  /*1e30*/  ISETP.GE.AND P3, PT, R71, UR14, PT ;  /* 0x0000000e47007c0c */ /* 0x000fe2000bf66270 */
[----:B0-----:R-:W-:Y:S01]  /*1e40*/  IMAD.WIDE R62, R47, 0x2, R58 ;  /* 0x000000022f3e7825 */ /* 0x001fe200078e023a */
[C---:B------:R-:W-:Y:S01]  /*1e50*/  LOP3.LUT R71, R70.reuse, 0x38, RZ, 0xfc, !PT ;  /* 0x0000003846477812 */ /* 0x040fe200078efcff */
[----:B------:R0:W5:Y:S01]  /*1e60*/  @!P4 LDG.E.U16 R108, desc[UR24][R60.64] ;  /* 0x000000183c6cc981 */ /* 0x000162000c1e1500 */
[----:B------:R-:W-:-:S02]  /*1e70*/  LOP3.LUT R85, R70, 0x3a, RZ, 0xfc, !PT ;  /* 0x0000003a46557812 */ /* 0x000fc400078efcff */
[----:B------:R-:W-:Y:S01]  /*1e80*/  LOP3.LUT R70, R70, 0x3c, RZ, 0xfc, !PT ;  /* 0x0000003c46467812 */ /* 0x000fe200078efcff */
[----:B------:R0:W5:Y:S01]  /*1e90*/  @!P5 LDG.E.U16 R101, desc[UR24][R62.64] ;  /* 0x000000183e65d981 */ /* 0x000162000c1e1500 */
[----:B------:R-:W-:Y:S02]  /*1ea0*/  ISETP.GE.AND P1, PT, R71, UR14, PT ;  /* 0x0000000e47007c0c */ /* 0x000fe4000bf26270 */
[----:B------:R-:W-:Y:S02]  /*1eb0*/  ISETP.GE.AND P4, PT, R85, UR14, PT ;  /* 0x0000000e55007c0c */ /* 0x000fe4000bf86270 */
[----:B------:R-:W-:Y:S01]  /*1ec0*/  ISETP.GE.AND P5, PT, R70, UR14, PT ;  /* 0x0000000e46007c0c */ /* 0x000fe2000bfa6270 */
[----:B------:R-:W-:Y:S01]  /*1ed0*/  IMAD.WIDE R70, R46, 0x2, R58 ;  /* 0x000000022e467825 */ /* 0x000fe200078e023a */
[----:B------:R-:W-:Y:S02]  /*1ee0*/  PRMT R93, RZ, 0x7610, R93 ;  /* 0x00007610ff5d7816 */ /* 0x000fe4000000005d */
[----:B------:R-:W-:Y:S01]  /*1ef0*/  PRMT R85, RZ, 0x7610, R85 ;  /* 0x00007610ff557816 */ /* 0x000fe20000000055 */
[----:B-1----:R-:W-:Y:S01]  /*1f00*/  IMAD.WIDE R64, R45, 0x2, R58 ;  /* 0x000000022d407825 */ /* 0x002fe200078e023a */
[----:B------:R-:W-:-:S02]  /*1f10*/  PRMT R107, RZ, 0x7610, R107 ;  /* 0x00007610ff6b7816 */ /* 0x000fc4000000006b */
[----:B------:R-:W-:Y:S01]  /*1f20*/  PRMT R100, RZ, 0x7610, R100 ;  /* 0x00007610ff647816 */ /* 0x000fe20000000064 */
[----:B------:R-:W-:Y:S01]  /*1f30*/  IMAD.WIDE R68, R44, 0x2, R58 ;  /* 0x000000022c447825 */ /* 0x000fe200078e023a */
[----:B------:R-:W-:Y:S01]  /*1f40*/  PRMT R92, RZ, 0x7610, R92 ;  /* 0x00007610ff5c7816 */ /* 0x000fe2000000005c */
[----:B------:R-:W5:Y:S02]  /*1f50*/  @!P3 LDG.E.U16 R93, desc[UR24][R70.64] ;  /* 0x00000018465db981 */ /* 0x000f64000c1e1500 */
[--C-:B0-----:R-:W-:Y:S02]  /*1f60*/  IMAD.WIDE R60, R43, 0x2, R58.reuse ;  /* 0x000000022b3c7825 */ /* 0x101fe400078e023a */
[----:B------:R-:W5:Y:S02]  /*1f70*/  @!P2 LDG.E.U16 R85, desc[UR24][R64.64] ;  /* 0x000000184055a981 */ /* 0x000f64000c1e1500 */
[----:B------:R-:W-:Y:S02]  /*1f80*/  IMAD.WIDE R62, R42, 0x2, R58 ;  /* 0x000000022a3e7825 */ /* 0x000fe400078e023a */
[----:B------:R-:W5:Y:S04]  /*1f90*/  @!P1 LDG.E.U16 R107, desc[UR24][R68.64] ;  /* 0x00000018446b9981 */ /* 0x000f68000c1e1500 */
[----:B------:R0:W5:Y:S04]  /*1fa0*/  @!P4 LDG.E.U16 R100, desc[UR24][R60.64] ;  /* 0x000000183c64c981 */ /* 0x000168000c1e1500 */
[----:B------:R1:W5:Y:S01]  /*1fb0*/  @!P5 LDG.E.U16 R92, desc[UR24][R62.64] ;  /* 0x000000183e5cd981 */ /* 0x000362000c1e1500 */
[----:B0-----:R-:W-:-:S02]  /*1fc0*/  IMAD.MOV.U32 R60, RZ, RZ, R110 ;  /* 0x000000ffff3c7224 */ /* 0x001fc400078e006e */
[----:B------:R-:W-:Y:S01]  /*1fd0*/  IMAD.MOV.U32 R61, RZ, RZ, R117 ;  /* 0x000000ffff3d7224 */ /* 0x000fe200078e0075 */
[----:B------:R-:W-:Y:S01]  /*1fe0*/  PRMT R110, RZ, 0x7610, R110 ;  /* 0x00007610ff6e7816 */ /* 0x000fe2000000006e */
[C---:B------:R-:W-:Y:S01]  /*1ff0*/  IMAD.WIDE R66, R32.reuse, 0x2, R60 ;  /* 0x0000000220427825 */ /* 0x040fe200078e023c */
[----:B------:R-:W-:Y:S03]  /*2000*/  BAR.SYNC.DEFER_BLOCKING 0x0 ;  /* 0x0000000000007b1d */ /* 0x000fe60000010000 */
[----:B------:R-:W-:Y:S02]  /*2010*/  IMAD.MOV.U32 R64, RZ, RZ, R116 ;  /* 0x000000ffff407224 */ /* 0x000fe400078e0074 */
[----:B------:R-:W-:Y:S02]  /*2020*/  IMAD.MOV.U32 R65, RZ, RZ, R111 ;  /* 0x000000ffff417224 */ /* 0x000fe400078e006f */
[--C-:B-1----:R-:W-:Y:S01]  /*2030*/  IMAD.MOV.U32 R62, RZ, RZ, R114.reuse ;  /* 0x000000ffff3e7224 */ /* 0x102fe200078e0072 */
[----:B------:R-:W-:Y:S01]  /*2040*/  PRMT R114, RZ, 0x7610, R114 ;  /* 0x00007610ff727816 */ /* 0x000fe20000000072 */
[----:B------:R-:W-:Y:S01]  /*2050*/  IMAD.WIDE R70, R32, 0x2, R64 ;  /* 0x0000000220467825 */ /* 0x000fe200078e0240 */
[----:B------:R-:W-:Y:S01]  /*2060*/  PRMT R111, RZ, 0x7610, R111 ;  /* 0x00007610ff6f7816 */ /* 0x000fe2000000006f */
[----:B------:R0:W5:Y:S04]  /*2070*/  @!P0 LDG.E.U16 R110, desc[UR24][R66.64] ;  /* 0x00000018426e8981 */ /* 0x000168000c1e1500 */
[----:B------:R1:W5:Y:S01]  /*2080*/  @!P0 LDG.E.U16 R114, desc[UR24][R70.64] ;  /* 0x0000001846728981 */ /* 0x000362000c1e1500 */
[----:B0-----:R-:W-:-:S02]  /*2090*/  IMAD.MOV.U32 R66, RZ, RZ, R76 ;  /* 0x000000ffff427224 */ /* 0x001fc400078e004c */
[----:B------:R-:W-:Y:S02]  /*20a0*/  IMAD.MOV.U32 R67, RZ, RZ, R77 ;  /* 0x000000ffff437224 */ /* 0x000fe400078e004d */
[----:B------:R-:W-:Y:S01]  /*20b0*/  IMAD.WIDE R68, R32, 0x2, R66 ;  /* 0x0000000220447825 */ /* 0x000fe200078e0242 */
[----:B------:R-:W-:-:S03]  /*20c0*/  PRMT R117, RZ, 0x7610, R117 ;  /* 0x00007610ff757816 */ /* 0x000fc60000000075 */
[----:B-1----:R-:W-:Y:S01]  /*20d0*/  IMAD.MOV.U32 R70, RZ, RZ, R72 ;  /* 0x000000ffff467224 */ /* 0x002fe200078e0048 */
[----:B------:R0:W5:Y:S01]  /*20e0*/  @!P0 LDG.E.U16 R111, desc[UR24][R68.64] ;  /* 0x00000018446f8981 */ /* 0x000162000c1e1500 */
[----:B------:R-:W-:Y:S01]  /*20f0*/  IMAD.MOV.U32 R71, RZ, RZ, R73 ;  /* 0x000000ffff477224 */ /* 0x000fe200078e0049 */
[----:B------:R-:W-:Y:S01]  /*2100*/  PRMT R116, RZ, 0x7610, R116 ;  /* 0x00007610ff747816 */ /* 0x000fe20000000074 */
[----:B------:R-:W-:Y:S02]  /*2110*/  IMAD.MOV.U32 R63, RZ, RZ, R115 ;  /* 0x000000ffff3f7224 */ /* 0x000fe400078e0073 */
[----:B------:R-:W-:-:S04]  /*2120*/  IMAD.WIDE R72, R32, 0x2, R70 ;  /* 0x0000000220487825 */ /* 0x000fc800078e0246 */
[----:B0-----:R-:W-:Y:S02]  /*2130*/  IMAD.MOV.U32 R68, RZ, RZ, R74 ;  /* 0x000000ffff447224 */ /* 0x001fe400078e004a */
[----:B------:R-:W-:Y:S01]  /*2140*/  IMAD.MOV.U32 R69, RZ, RZ, R75 ;  /* 0x000000ffff457224 */ /* 0x000fe200078e004b */
[----:B------:R-:W-:Y:S01]  /*2150*/  PRMT R115, RZ, 0x7610, R115 ;  /* 0x00007610ff737816 */ /* 0x000fe20000000073 */
[C---:B------:R-:W-:Y:S01]  /*2160*/  IMAD.WIDE R76, R32.reuse, 0x2, R62 ;  /* 0x00000002204c7825 */ /* 0x040fe200078e023e */
[----:B------:R0:W5:Y:S03]  /*2170*/  @!P0 LDG.E.U16 R117, desc[UR24][R72.64] ;  /* 0x0000001848758981 */ /* 0x000166000c1e1500 */
[----:B------:R-:W-:Y:S01]  /*2180*/  IMAD.WIDE R74, R32, 0x2, R68 ;  /* 0x00000002204a7825 */ /* 0x000fe200078e0244 */
[----:B------:R-:W-:Y:S01]  /*2190*/  PRMT R118, RZ, 0x7610, R118 ;  /* 0x00007610ff767816 */ /* 0x000fe20000000076 */
[----:B------:R-:W5:Y:S04]  /*21a0*/  @!P0 LDG.E.U16 R115, desc[UR24][R76.64] ;  /* 0x000000184c738981 */ /* 0x000f68000c1e1500 */
[----:B------:R1:W5:Y:S01]  /*21b0*/  @!P0 LDG.E.U16 R116, desc[UR24][R74.64] ;  /* 0x000000184a748981 */ /* 0x000362000c1e1500 */
[----:B0-----:R-:W-:-:S02]  /*21c0*/  IMAD.MOV.U32 R72, RZ, RZ, R78 ;  /* 0x000000ffff487224 */ /* 0x001fc400078e004e */
[----:B------:R-:W-:Y:S02]  /*21d0*/  IMAD.MOV.U32 R73, RZ, RZ, R79 ;  /* 0x000000ffff497224 */ /* 0x000fe400078e004f */
[----:B------:R-:W-:-:S04]  /*21e0*/  IMAD.WIDE R78, R32, 0x2, R72 ;  /* 0x00000002204e7825 */ /* 0x000fc800078e0248 */
[--C-:B-1----:R-:W-:Y:S02]  /*21f0*/  IMAD.MOV.U32 R74, RZ, RZ, R112.reuse ;  /* 0x000000ffff4a7224 */ /* 0x102fe400078e0070 */
[----:B------:R-:W-:Y:S01]  /*2200*/  IMAD.MOV.U32 R75, RZ, RZ, R113 ;  /* 0x000000ffff4b7224 */ /* 0x000fe200078e0071 */
[----:B------:R-:W-:Y:S01]  /*2210*/  PRMT R112, RZ, 0x7610, R112 ;  /* 0x00007610ff707816 */ /* 0x000fe20000000070 */
[----:B------:R0:W5:Y:S01]  /*2220*/  @!P0 LDG.E.U16 R118, desc[UR24][R78.64] ;  /* 0x000000184e768981 */ /* 0x000162000c1e1500 */
[----:B------:R-:W-:-:S05]  /*2230*/  IMAD.WIDE R76, R32, 0x2, R74 ;  /* 0x00000002204c7825 */ /* 0x000fca00078e024a */
[----:B------:R-:W5:Y:S01]  /*2240*/  @!P0 LDG.E.U16 R112, desc[UR24][R76.64] ;  /* 0x000000184c708981 */ /* 0x000f62000c1e1500 */
[----:B------:R-:W-:Y:S01]  /*2250*/  SHF.R.S32.HI R113, RZ, 0x6, R57 ;  /* 0x00000006ff717819 */ /* 0x000fe20000011439 */
[----:B------:R-:W-:-:S03]  /*2260*/  IMAD.SHL.U32 R57, R57, 0x2, RZ ;  /* 0x0000000239397824 */ /* 0x000fc600078e00ff */
[----:B------:R-:W-:-:S04]  /*2270*/  SGXT R113, R113, 0x1 ;  /* 0x000000017171781a */ /* 0x000fc80000000200 */
[----:B------:R-:W-:-:S04]  /*2280*/  LOP3.LUT R120, R113, 0x90, RZ, 0xc0, !PT ;  /* 0x0000009071787812 */ /* 0x000fc800078ec0ff */
[----:B------:R-:W-:Y:S02]  /*2290*/  LOP3.LUT R120, R120, 0x7e, R57, 0x78, !PT ;  /* 0x0000007e78787812 */ /* 0x000fe400078e7839 */
[----:B------:R-:W-:Y:S01]  /*22a0*/  SHF.R.S32.HI R57, RZ, 0x6, R83 ;  /* 0x00000006ff397819 */ /* 0x000fe20000011453 */
[----:B------:R-:W-:-:S03]  /*22b0*/  IMAD.SHL.U32 R83, R83, 0x2, RZ ;  /* 0x0000000253537824 */ /* 0x000fc600078e00ff */
[----:B------:R-:W-:-:S04]  /*22c0*/  SGXT R57, R57, 0x1 ;  /* 0x000000013939781a */ /* 0x000fc80000000200 */
[----:B0-----:R-:W-:Y:S02]  /*22d0*/  LOP3.LUT R78, R57, 0x90, RZ, 0xc0, !PT ;  /* 0x00000090394e7812 */ /* 0x001fe400078ec0ff */
[----:B------:R-:W-:Y:S02]  /*22e0*/  LOP3.LUT R57, R120, 0x20, RZ, 0x3c, !PT ;  /* 0x0000002078397812 */ /* 0x000fe400078e3cff */
[----:B------:R-:W-:Y:S01]  /*22f0*/  LOP3.LUT R78, R78, 0x7e, R83, 0x78, !PT ;  /* 0x0000007e4e4e7812 */ /* 0x000fe200078e7853 */
[----:B--2---:R-:W-:Y:S04]  /*2300*/  STS.U16 [R120+UR12], R95 ;  /* 0x0000005f78007988 */ /* 0x004fe8000800040c */
[----:B----4-:R0:W-:Y:S02]  /*2310*/  STS.U16 [R120+UR12+0x400], R15 ;  /* 0x0004000f78007988 */ /* 0x0101e4000800040c */
[----:B0-----:R-:W-:-:S02]  /*2320*/  LOP3.LUT R15, R78, 0x60, RZ, 0x3c, !PT ;  /* 0x000000604e0f7812 */ /* 0x001fc400078e3cff */
[----:B---3--:R0:W-:Y:S02]  /*2330*/  STS.U16 [R120+UR12+0x800], R13 ;  /* 0x0008000d78007988 */ /* 0x0081e4000800040c */
[----:B0-----:R-:W-:Y:S02]  /*2340*/  LOP3.LUT R13, R120, 0x40, RZ, 0x3c, !PT ;  /* 0x00000040780d7812 */ /* 0x001fe400078e3cff */
[----:B-----5:R-:W-:Y:S04]  /*2350*/  STS.U16 [R120+UR12+0xc00], R22 ;  /* 0x000c001678007988 */ /* 0x020fe8000800040c */
[----:B------:R-:W-:Y:S04]  /*2360*/  STS.U16 [R120+UR12+0x1000], R82 ;  /* 0x0010005278007988 */ /* 0x000fe8000800040c */
        /* <DEDUP_REMOVED lines=29> */
[----:B------:R0:W-:Y:S04]  /*2540*/  STS.U16 [R57+UR12+0x2100], R111 ;  /* 0x0021006f39007988 */ /* 0x0001e8000800040c */
[----:B------:R-:W-:Y:S04]  /*2550*/  STS.U16 [R57+UR12+0x2500], R116 ;  /* 0x0025007439007988 */ /* 0x000fe8000800040c */
[----:B------:R-:W-:Y:S04]  /*2560*/  STS.U16 [R13+UR12+0x2200], R114 ;  /* 0x002200720d007988 */ /* 0x000fe8000800040c */
[----:B------:R-:W-:Y:S04]  /*2570*/  STS.U16 [R13+UR12+0x2600], R118 ;  /* 0x002600760d007988 */ /* 0x000fe8000800040c */
[----:B------:R-:W-:Y:S04]  /*2580*/  STS.U16 [R15+UR12+0x2300], R115 ;  /* 0x002300730f007988 */ /* 0x000fe8000800040c */
[----:B------:R1:W-:Y:S01]  /*2590*/  STS.U16 [R15+UR12+0x2700], R112 ;  /* 0x002700700f007988 */ /* 0x0003e2000800040c */
[----:B------:R2:W-:Y:S06]  /*25a0*/  MEMBAR.ALL.CTA ;  /* 0x0000000000007992 */ /* 0x0005ec0000008000 */
[----:B--2---:R-:W2:Y:S02]  /*25b0*/  FENCE.VIEW.ASYNC.S ;  /* 0x00000000000073c6 */ /* 0x004ea40000000000 */
[----:B--2---:R-:W-:Y:S06]  /*25c0*/  BAR.SYNC.DEFER_BLOCKING 0x0 ;  /* 0x0000000000007b1d */ /* 0x004fec0000010000 */
[----:B------:R-:W-:Y:S01]  /*25d0*/  UMOV UR4, UR13 ;  /* 0x0000000d00047c82 */ /* 0x000fe20008000000 */
[----:B------:R-:W-:Y:S01]  /*25e0*/  UMOV UR5, 0x40000040 ;  /* 0x4000004000057882 */ /* 0x000fe20000000000 */
[----:B------:R-:W-:Y:S01]  /*25f0*/  UMOV UR7, 0x40000040 ;  /* 0x4000004000077882 */ /* 0x000fe20000000000 */
[----:B------:R-:W-:-:S06]  /*2600*/  WARPGROUP.ARRIVE ;  /* 0x00000000000079c5 */ /* 0x000fcc0000000000 */
[----:B------:R-:W-:Y:S04]  /*2610*/  HGMMA.64x16x16.F32 R24, gdesc[UR4].tnspA, R24 ;  /* 0x20200000041879f0 */ /* 0x000fe80008700818 */
[----:B------:R-:W-:Y:S04]  /*2620*/  HGMMA.64x16x16.F32 R24, gdesc[UR8].tnspA, R24 ;  /* 0x20200000081879f0 */ /* 0x000fe80008700818 */
[----:B------:R-:W-:Y:S01]  /*2630*/  HGMMA.64x16x16.F32 R24, gdesc[UR16].tnspA, R24 ;  /* 0x20200000101879f0 */ /* 0x000fe20008700818 */
[----:B------:R-:W-:-:S05]  /*2640*/  VIADD R19, R19, 0xffffffff ;  /* 0xffffffff13137836 */ /* 0x000fca0000000000 */
[----:B------:R-:W-:Y:S01]  /*2650*/  ISETP.NE.U32.AND P0, PT, R19, RZ, PT ;  /* 0x000000ff1300720c */ /* 0x000fe20003f05070 */
[----:B------:R-:W-:Y:S01]  /*2660*/  HGMMA.64x16x16.F32 R24, gdesc[UR20].tnspA, R24, gsb0 ;  /* 0x20200000141879f0 */ /* 0x000fe20008000818 */
[----:B0-----:R-:W-:Y:S01]  /*2670*/  IMAD.WIDE R110, R23, 0x2, R64 ;  /* 0x00000002176e7825 */ /* 0x001fe200078e0240 */
[----:B------:R-:W-:-:S03]  /*2680*/  UIADD3 UR14, UR14, -0x40, URZ ;  /* 0xffffffc00e0e7890 */ /* 0x000fc6000fffe03f */
[----:B------:R-:W-:-:S04]  /*2690*/  IMAD.WIDE R60, R23, 0x2, R60 ;  /* 0x00000002173c7825 */ /* 0x000fc800078e023c */
[----:B-1----:R-:W-:-:S04]  /*26a0*/  IMAD.WIDE R112, R23, 0x2, R74 ;  /* 0x0000000217707825 */ /* 0x002fc800078e024a */
[----:B------:R-:W-:-:S04]  /*26b0*/  IMAD.WIDE R78, R23, 0x2, R72 ;  /* 0x00000002174e7825 */ /* 0x000fc800078e0248 */
[----:B------:R-:W-:Y:S02]  /*26c0*/  IMAD.MOV.U32 R116, RZ, RZ, R110 ;  /* 0x000000ffff747224 */ /* 0x000fe400078e006e */
[----:B------:R-:W-:-:S04]  /*26d0*/  IMAD.WIDE R74, R23, 0x2, R68 ;  /* 0x00000002174a7825 */ /* 0x000fc800078e0244 */
[----:B------:R-:W-:-:S04]  /*26e0*/  IMAD.WIDE R72, R23, 0x2, R70 ;  /* 0x0000000217487825 */ /* 0x000fc800078e0246 */
[----:B------:R-:W-:-:S04]  /*26f0*/  IMAD.WIDE R114, R23, 0x2, R62 ;  /* 0x0000000217727825 */ /* 0x000fc800078e023e */
[----:B------:R-:W-:-:S04]  /*2700*/  IMAD.WIDE R76, R23, 0x2, R66 ;  /* 0x00000002174c7825 */ /* 0x000fc800078e0242 */
[----:B------:R-:W-:-:S04]  /*2710*/  IMAD.WIDE R58, R33, 0x2, R58 ;  /* 0x00000002213a7825 */ /* 0x000fc800078e023a */
[----:B------:R-:W-:Y:S02]  /*2720*/  IMAD.MOV.U32 R110, RZ, RZ, R60 ;  /* 0x000000ffff6e7224 */ /* 0x000fe400078e003c */
[----:B------:R-:W-:Y:S01]  /*2730*/  IMAD.MOV.U32 R117, RZ, RZ, R61 ;  /* 0x000000ffff757224 */ /* 0x000fe200078e003d */
[----:B------:R-:W-:Y:S02]  /*2740*/  WARPGROUP.DEPBAR.LE gsb0, 0x0 ;  /* 0x00008000000079c5 */ /* 0x000fe40000010000 */
[----:B------:R-:W-:Y:S05]  /*2750*/  @P0 BRA `(.L_x_1) ;  /* 0xffffffec00840947 */ /* 0x000fea000383ffff */
[----:B------:R-:W-:Y:S02]  /*2760*/  F2FP.F16.F32.PACK_AB R27, R31, R27 ;  /* 0x0000001b1f1b723e */ /* 0x000fe400000000ff */
[----:B------:R-:W-:Y:S02]  /*2770*/  F2FP.F16.F32.PACK_AB R26, R30, R26 ;  /* 0x0000001a1e1a723e */ /* 0x000fe400000000ff */
[----:B------:R-:W-:Y:S02]  /*2780*/  F2FP.F16.F32.PACK_AB R25, R29, R25 ;  /* 0x000000191d19723e */ /* 0x000fe400000000ff */
[----:B------:R-:W-:-:S07]  /*2790*/  F2FP.F16.F32.PACK_AB R24, R28, R24 ;  /* 0x000000181c18723e */ /* 0x000fce00000000ff */
.L_x_0:
[----:B------:R-:W0:Y:S01]  /*27a0*/  S2R R12, SR_TID.X ;  /* 0x00000000000c7919 */ /* 0x000e220000002100 */
[----:B------:R-:W1:Y:S01]  /*27b0*/  LDC R28, c[0x0][0x248] ;  /* 0x00009200ff1c7b82 */ /* 0x000e620000000800 */
[----:B------:R-:W-:Y:S01]  /*27c0*/  ULDC UR4, c[0x0][0x244] ;  /* 0x0000910000047ab9 */ /* 0x000fe20000000800 */
[----:B------:R-:W-:-:S06]  /*27d0*/  ULDC.64 UR6, c[0x0][0x228] ;  /* 0x00008a0000067ab9 */ /* 0x000fcc0000000a00 */
[----:B------:R-:W-:Y:S01]  /*27e0*/  BAR.SYNC.DEFER_BLOCKING 0x0 ;  /* 0x0000000000007b1d */ /* 0x000fe20000010000 */
[----:B------:R-:W-:-:S04]  /*27f0*/  ISETP.GE.AND P0, PT, R9, UR6, PT ;  /* 0x0000000609007c0c */ /* 0x000fc8000bf06270 */
[----:B------:R-:W-:Y:S02]  /*2800*/  ISETP.LT.AND P2, PT, R0, UR7, !P0 ;  /* 0x0000000700007c0c */ /* 0x000fe4000c741270 */
[----:B------:R-:W-:Y:S02]  /*2810*/  ISETP.LT.AND P1, PT, R2, UR7, !P0 ;  /* 0x0000000702007c0c */ /* 0x000fe4000c721270 */
[----:B------:R-:W-:Y:S02]  /*2820*/  ISETP.LT.AND P5, PT, R3, UR7, !P0 ;  /* 0x0000000703007c0c */ /* 0x000fe4000c7a1270 */
[----:B------:R-:W-:Y:S01]  /*2830*/  ISETP.LT.AND P4, PT, R4, UR7, !P0 ;  /* 0x0000000704007c0c */ /* 0x000fe2000c781270 */
[C---:B0-----:R-:W-:Y:S02]  /*2840*/  IMAD.SHL.U32 R11, R12.reuse, 0x80, RZ ;  /* 0x000000800c0b7824 */ /* 0x041fe400078e00ff */
[C---:B------:R-:W-:Y:S02]  /*2850*/  IMAD.SHL.U32 R10, R12.reuse, 0x10, RZ ;  /* 0x000000100c0a7824 */ /* 0x040fe400078e00ff */
[----:B------:R-:W-:Y:S01]  /*2860*/  IMAD.SHL.U32 R12, R12, 0x8, RZ ;  /* 0x000000080c0c7824 */ /* 0x000fe200078e00ff */
[----:B------:R-:W-:-:S02]  /*2870*/  LOP3.LUT R14, R11, 0x400, RZ, 0xc0, !PT ;  /* 0x000004000b0e7812 */ /* 0x000fc400078ec0ff */
[----:B------:R-:W-:Y:S02]  /*2880*/  LOP3.LUT R11, R10, 0x70, RZ, 0xc0, !PT ;  /* 0x000000700a0b7812 */ /* 0x000fe400078ec0ff */
[----:B------:R-:W-:Y:S02]  /*2890*/  LOP3.LUT R12, R12, 0x380, RZ, 0xc0, !PT ;  /* 0x000003800c0c7812 */ /* 0x000fe400078ec0ff */
[----:B------:R-:W-:-:S05]  /*28a0*/  IADD3 R11, R14, UR12, R11 ;  /* 0x0000000c0e0b7c10 */ /* 0x000fca000fffe00b */
[----:B------:R-:W-:Y:S01]  /*28b0*/  IMAD.IADD R11, R12, 0x1, R11 ;  /* 0x000000010c0b7824 */ /* 0x000fe200078e020b */
[----:B------:R-:W-:Y:S01]  /*28c0*/  LOP3.LUT R12, R10, 0x7f0, RZ, 0xc0, !PT ;  /* 0x000007f00a0c7812 */ /* 0x000fe200078ec0ff */
[----:B------:R-:W-:Y:S01]  /*28d0*/  IMAD R10, R9, UR4, RZ ;  /* 0x00000004090a7c24 */ /* 0x000fe2000f8e02ff */
[----:B------:R-:W-:Y:S01]  /*28e0*/  ULDC.64 UR4, c[0x0][0x220] ;  /* 0x0000880000047ab9 */ /* 0x000fe20000000a00 */
[----:B-1----:R-:W-:Y:S01]  /*28f0*/  IMAD R9, R0, R28, RZ ;  /* 0x0000001c00097224 */ /* 0x002fe200078e02ff */
[----:B------:R0:W-:Y:S01]  /*2900*/  STSM.16.M88.4 [R11], R24 ;  /* 0x000000180b007844 */ /* 0x0001e20000000200 */
[----:B------:R-:W-:Y:S01]  /*2910*/  BAR.SYNC.DEFER_BLOCKING 0x0 ;  /* 0x0000000000007b1d */ /* 0x000fe20000010000 */
[----:B------:R-:W-:Y:S01]  /*2920*/  LEA R22, P3, R10, UR4, 0x1 ;  /* 0x000000040a167c11 */ /* 0x000fe2000f8608ff */
[----:B------:R-:W-:-:S03]  /*2930*/  IMAD R0, R28, 0x2, R9 ;  /* 0x000000021c007824 */ /* 0x000fc600078e0209 */
[----:B------:R-:W-:Y:S01]  /*2940*/  LEA.HI.X.SX32 R23, R10, UR5, 0x1, P3 ;  /* 0x000000050a177c11 */ /* 0x000fe200098f0eff */
[----:B------:R-:W-:Y:S01]  /*2950*/  IMAD R17, R28, 0x2, R0 ;  /* 0x000000021c117824 */ /* 0x000fe200078e0200 */
[CC--:B------:R-:W-:Y:S02]  /*2960*/  LEA R10, P6, R0.reuse, R22.reuse, 0x1 ;  /* 0x00000016000a7211 */ /* 0x0c0fe400078c08ff */
[C---:B------:R-:W-:Y:S02]  /*2970*/  LEA R2, P3, R9.reuse, R22, 0x1 ;  /* 0x0000001609027211 */ /* 0x040fe400078608ff */
[-C--:B0-----:R-:W-:Y:S01]  /*2980*/  LEA.HI.X.SX32 R11, R0, R23.reuse, 0x1, P6 ;  /* 0x00000017000b7211 */ /* 0x081fe200030f0eff */
[C---:B------:R-:W-:Y:S01]  /*2990*/  IMAD R0, R28.reuse, 0x2, R17 ;  /* 0x000000021c007824 */ /* 0x040fe200078e0211 */
[----:B------:R-:W-:Y:S02]  /*29a0*/  LEA.HI.X.SX32 R3, R9, R23, 0x1, P3 ;  /* 0x0000001709037211 */ /* 0x000fe400018f0eff */
[----:B------:R-:W-:Y:S01]  /*29b0*/  ISETP.LT.AND P3, PT, R5, UR7, !P0 ;  /* 0x0000000705007c0c */ /* 0x000fe2000c761270 */
[----:B------:R-:W-:-:S04]  /*29c0*/  IMAD R9, R28, 0x2, R0 ;  /* 0x000000021c097824 */ /* 0x000fc800078e0200 */
[C-C-:B------:R-:W-:Y:S01]  /*29d0*/  IMAD R20, R28.reuse, 0x2, R9.reuse ;  /* 0x000000021c147824 */ /* 0x140fe200078e0209 */
[CC--:B------:R-:W-:Y:S01]  /*29e0*/  LEA R18, P6, R9.reuse, R22.reuse, 0x1 ;  /* 0x0000001609127211 */ /* 0x0c0fe200078c08ff */
[----:B------:R-:W0:Y:S02]  /*29f0*/  LDS.128 R12, [R12+UR12] ;  /* 0x0000000c0c0c7984 */ /* 0x000e240008000c00 */
[----:B------:R-:W-:Y:S01]  /*2a00*/  IMAD R21, R28, 0x2, R20 ;  /* 0x000000021c157824 */ /* 0x000fe200078e0214 */
[----:B------:R-:W-:Y:S01]  /*2a10*/  LEA.HI.X.SX32 R19, R9, R23, 0x1, P6 ;  /* 0x0000001709137211 */ /* 0x000fe200030f0eff */
[----:B0-----:R0:W-:Y:S01]  /*2a20*/  @P2 STG.E.U16 desc[UR24][R2.64], R12 ;  /* 0x0000000c02002986 */ /* 0x0011e2000c101518 */
[-C--:B------:R-:W-:Y:S02]  /*2a30*/  LEA R16, P2, R0, R22.reuse, 0x1 ;  /* 0x0000001600107211 */ /* 0x080fe400078408ff */
[----:B------:R-:W-:Y:S01]  /*2a40*/  PRMT R9, R12, 0x7632, R9 ;  /* 0x000076320c097816 */ /* 0x000fe20000000009 */
[----:B------:R1:W-:Y:S01]  /*2a50*/  @P1 STG.E.U16 desc[UR24][R10.64], R13 ;  /* 0x0000000d0a001986 */ /* 0x0003e2000c101518 */
[----:B------:R-:W-:-:S04]  /*2a60*/  LEA R4, P1, R17, R22, 0x1 ;  /* 0x0000001611047211 */ /* 0x000fc800078208ff */
[-C--:B------:R-:W-:Y:S02]  /*2a70*/  LEA.HI.X.SX32 R5, R17, R23.reuse, 0x1, P1 ;  /* 0x0000001711057211 */ /* 0x080fe400008f0eff */
[-C--:B------:R-:W-:Y:S01]  /*2a80*/  LEA.HI.X.SX32 R17, R0, R23.reuse, 0x1, P2 ;  /* 0x0000001700117211 */ /* 0x080fe200010f0eff */
[----:B------:R-:W-:Y:S01]  /*2a90*/  IMAD R0, R28, 0x2, R21 ;  /* 0x000000021c007824 */ /* 0x000fe200078e0215 */
[----:B------:R-:W-:Y:S01]  /*2aa0*/  ISETP.LT.AND P2, PT, R6, UR7, !P0 ;  /* 0x0000000706007c0c */ /* 0x000fe2000c741270 */
[----:B------:R2:W-:Y:S01]  /*2ab0*/  @P5 STG.E.U16 desc[UR24][R4.64], R14 ;  /* 0x0000000e04005986 */ /* 0x0005e2000c101518 */
[CC--:B0-----:R-:W-:Y:S02]  /*2ac0*/  LEA R2, P6, R20.reuse, R22.reuse, 0x1 ;  /* 0x0000001614027211 */ /* 0x0c1fe400078c08ff */
[----:B-1----:R-:W-:Y:S01]  /*2ad0*/  LEA R10, P1, R21, R22, 0x1 ;  /* 0x00000016150a7211 */ /* 0x002fe200078208ff */
[----:B------:R0:W-:Y:S01]  /*2ae0*/  @P4 STG.E.U16 desc[UR24][R16.64], R15 ;  /* 0x0000000f10004986 */ /* 0x0001e2000c101518 */
[----:B------:R-:W-:-:S02]  /*2af0*/  LEA.HI.X.SX32 R3, R20, R23, 0x1, P6 ;  /* 0x0000001714037211 */ /* 0x000fc400030f0eff */
[-C--:B------:R-:W-:Y:S01]  /*2b00*/  LEA.HI.X.SX32 R11, R21, R23.reuse, 0x1, P1 ;  /* 0x00000017150b7211 */ /* 0x080fe200008f0eff */
[----:B------:R0:W-:Y:S01]  /*2b10*/  @P3 STG.E.U16 desc[UR24][R18.64], R9 ;  /* 0x0000000912003986 */ /* 0x0001e2000c101518 */
[----:B------:R-:W-:Y:S02]  /*2b20*/  ISETP.LT.AND P1, PT, R7, UR7, !P0 ;  /* 0x0000000707007c0c */ /* 0x000fe4000c721270 */
[----:B------:R-:W-:Y:S02]  /*2b30*/  ISETP.LT.AND P0, PT, R8, UR7, !P0 ;  /* 0x0000000708007c0c */ /* 0x000fe4000c701270 */
[----:B------:R-:W-:Y:S02]  /*2b40*/  PRMT R13, R13, 0x7632, R13 ;  /* 0x000076320d0d7816 */ /* 0x000fe4000000000d */
[----:B--2---:R-:W-:Y:S02]  /*2b50*/  PRMT R5, R14, 0x7632, R5 ;  /* 0x000076320e057816 */ /* 0x004fe40000000005 */
[C---:B------:R-:W-:Y:S01]  /*2b60*/  LEA R6, P6, R0.reuse, R22, 0x1 ;  /* 0x0000001600067211 */ /* 0x040fe200078c08ff */
[----:B------:R0:W-:Y:S03]  /*2b70*/  @P2 STG.E.U16 desc[UR24][R2.64], R13 ;  /* 0x0000000d02002986 */ /* 0x0001e6000c101518 */
[----:B------:R-:W-:Y:S01]  /*2b80*/  LEA.HI.X.SX32 R7, R0, R23, 0x1, P6 ;  /* 0x0000001700077211 */ /* 0x000fe200030f0eff */
[----:B------:R0:W-:Y:S02]  /*2b90*/  @P1 STG.E.U16 desc[UR24][R10.64], R5 ;  /* 0x000000050a001986 */ /* 0x0001e4000c101518 */
[----:B------:R-:W-:Y:S06]  /*2ba0*/  @!P0 EXIT ;  /* 0x000000000000894d */ /* 0x000fec0003800000 */
[----:B0-----:R-:W-:-:S05]  /*2bb0*/  PRMT R3, R15, 0x7632, R3 ;  /* 0x000076320f037816 */ /* 0x001fca0000000003 */
[----:B------:R-:W-:Y:S01]  /*2bc0*/  STG.E.U16 desc[UR24][R6.64], R3 ;  /* 0x0000000306007986 */ /* 0x000fe2000c101518 */
[----:B------:R-:W-:Y:S05]  /*2bd0*/  EXIT ;  /* 0x000000000000794d */ /* 0x000fea0003800000 */
.L_x_2:
[----:B------:R-:W-:-:S00]  /*2be0*/  BRA `(.L_x_2) ;  /* 0xfffffffc00fc7947 */ /* 0x000fc0000383ffff */
[----:B------:R-:W-:-:S00]  /*2bf0*/  NOP ;  /* 0x0000000000007918 */ /* 0x000fc00000000000 */
        /* <DEDUP_REMOVED lines=8> */
.L_x_3:


//--------------------- .nv.shared.matmul_kernel  --------------------------
	.section	.nv.shared.matmul_kernel,"aw",@nobits
	.sectionflags	@""
	.align	16
	.zero		1024


//--------------------- .nv.shared.reserved.0     --------------------------
	.section	.nv.shared.reserved.0,"aw",@nobits
	.weak		__nv_reservedSMEM_offset_0_alias
	.size		__nv_reservedSMEM_offset_0_alias, 0, 0
	.other		__nv_reservedSMEM_offset_0_alias,@"STO_CUDA_RESERVED_SHARED STV_DEFAULT"
__nv_reservedSMEM_offset_0_alias:
	.zero		0


//--------------------- .nv.constant0.matmul_kernel --------------------------
	.section	.nv.constant0.matmul_kernel,"a",@progbits
	.sectionflags	@""
	.align	4
.nv.constant0.matmul_kernel:
	.zero		608


//--------------------- SYMBOLS --------------------------

	.type		.nv.reservedSmem.offset0,@object
	.size		.nv.reservedSmem.offset0,0x4
